	.target	sm_90a

	.elftype	@"ET_EXEC"


//--------------------- .note.nv.tkinfo           --------------------------
	.section	.note.nv.tkinfo,"",@"SHT_NOTE"
	.sectionflags	@"SHF_NOTE_NV_TKINFO"
	.tkinfo
        /*0018*/ 	.word	0x00000002
        /*0030*/ 	.string	""
        /*0030*/ 	.string	"ptxas"
        /*0030*/ 	.string	"Cuda compilation tools, release 13.0, V13.0.88"
        /*0030*/ 	.string	"Build cuda_13.0.r13.0/compiler.36424714_0"
        /*0030*/ 	.string	"-arch sm_90a -m 64 "



//--------------------- .note.nv.cuinfo           --------------------------
	.section	.note.nv.cuinfo,"",@"SHT_NOTE"
	.sectionflags	@"SHF_NOTE_NV_CUINFO"
        /*0018*/ 	.short	0x0002
        /*001a*/ 	.short	0x005a
        /*001c*/ 	.short	0x0082
	.zero		2


//--------------------- .nv.info                  --------------------------
	.section	.nv.info,"",@"SHT_CUDA_INFO"
	.align	4


	//----- nvinfo : EIATTR_REGCOUNT
	.align		4
        /*0000*/ 	.byte	0x04, 0x2f
        /*0002*/ 	.short	(.L_15 - .L_14)
	.align		4
.L_14:
        /*0004*/ 	.word	index@(_ZN7cutlass13device_kernelINS_4gemm6kernel13GemmUniversalIN4cute5tupleIJiiiiEEENS1_10collective13CollectiveMmaINS1_34MainloopSm90TmaGmmaWarpSpecializedILi4ENS5_IJNS4_1CILi2EEENSA_ILi1EEESC_EEENS1_35KernelTmaWarpSpecializedCooperativeEEENS5_IJNSA_ILi128EEESG_NSA_ILi64EEEEEENS_6half_tENS5_IJSC_llEEESJ_SK_NS4_8TiledMMAINS4_8MMA_AtomIJNS4_4SM904GMMA26MMA_64x128x16_F32F16F16_SSILNSO_5MajorE1ELSQ_1ELNSO_7ScaleInE1ELSR_1EEEEEENS4_6LayoutISD_NS5_IJSC_NSA_ILi0EEESV_EEEEENS5_IJNS4_10UnderscoreESY_SY_EEEEENS4_13SM90_TMA_LOADENS4_14ComposedLayoutINS4_7SwizzleILi3ELi4ELi3EEENS4_18smem_ptr_flag_bitsILi16EEENSU_INS5_IJSH_NSA_ILi8EEEEEENS5_IJSC_SH_EEEEEEEvNS4_8identityENS4_23SM90_TMA_LOAD_MULTICASTES1B_vS1C_EENS_8epilogue10collective6detail29Sm90TmaWarpSpecializedAdapterINS1G_15DefaultEpilogueISJ_NS5_IJlSC_lEEES1K_NS1F_6thread17LinearCombinationISJ_Li1EffLNS1L_9ScaleType4KindE0ELNS_15FloatRoundStyleE2ESJ_EENS1_15EpilogueDefaultEEEEEvvEEEEvNT_6ParamsE)
        /*0008*/ 	.word	0x000000a8


	//----- nvinfo : EIATTR_FRAME_SIZE
	.align		4
.L_15:
        /*000c*/ 	.byte	0x04, 0x11
        /*000e*/ 	.short	(.L_17 - .L_16)
	.align		4
.L_16:
        /*0010*/ 	.word	index@(_ZN7cutlass13device_kernelINS_4gemm6kernel13GemmUniversalIN4cute5tupleIJiiiiEEENS1_10collective13CollectiveMmaINS1_34MainloopSm90TmaGmmaWarpSpecializedILi4ENS5_IJNS4_1CILi2EEENSA_ILi1EEESC_EEENS1_35KernelTmaWarpSpecializedCooperativeEEENS5_IJNSA_ILi128EEESG_NSA_ILi64EEEEEENS_6half_tENS5_IJSC_llEEESJ_SK_NS4_8TiledMMAINS4_8MMA_AtomIJNS4_4SM904GMMA26MMA_64x128x16_F32F16F16_SSILNSO_5MajorE1ELSQ_1ELNSO_7ScaleInE1ELSR_1EEEEEENS4_6LayoutISD_NS5_IJSC_NSA_ILi0EEESV_EEEEENS5_IJNS4_10UnderscoreESY_SY_EEEEENS4_13SM90_TMA_LOADENS4_14ComposedLayoutINS4_7SwizzleILi3ELi4ELi3EEENS4_18smem_ptr_flag_bitsILi16EEENSU_INS5_IJSH_NSA_ILi8EEEEEENS5_IJSC_SH_EEEEEEEvNS4_8identityENS4_23SM90_TMA_LOAD_MULTICASTES1B_vS1C_EENS_8epilogue10collective6detail29Sm90TmaWarpSpecializedAdapterINS1G_15DefaultEpilogueISJ_NS5_IJlSC_lEEES1K_NS1F_6thread17LinearCombinationISJ_Li1EffLNS1L_9ScaleType4KindE0ELNS_15FloatRoundStyleE2ESJ_EENS1_15EpilogueDefaultEEEEEvvEEEEvNT_6ParamsE)
        /*0014*/ 	.word	0x00000000


	//----- nvinfo : EIATTR_MIN_STACK_SIZE
	.align		4
.L_17:
        /*0018*/ 	.byte	0x04, 0x12
        /*001a*/ 	.short	(.L_19 - .L_18)
	.align		4
.L_18:
        /*001c*/ 	.word	index@(_ZN7cutlass13device_kernelINS_4gemm6kernel13GemmUniversalIN4cute5tupleIJiiiiEEENS1_10collective13CollectiveMmaINS1_34MainloopSm90TmaGmmaWarpSpecializedILi4ENS5_IJNS4_1CILi2EEENSA_ILi1EEESC_EEENS1_35KernelTmaWarpSpecializedCooperativeEEENS5_IJNSA_ILi128EEESG_NSA_ILi64EEEEEENS_6half_tENS5_IJSC_llEEESJ_SK_NS4_8TiledMMAINS4_8MMA_AtomIJNS4_4SM904GMMA26MMA_64x128x16_F32F16F16_SSILNSO_5MajorE1ELSQ_1ELNSO_7ScaleInE1ELSR_1EEEEEENS4_6LayoutISD_NS5_IJSC_NSA_ILi0EEESV_EEEEENS5_IJNS4_10UnderscoreESY_SY_EEEEENS4_13SM90_TMA_LOADENS4_14ComposedLayoutINS4_7SwizzleILi3ELi4ELi3EEENS4_18smem_ptr_flag_bitsILi16EEENSU_INS5_IJSH_NSA_ILi8EEEEEENS5_IJSC_SH_EEEEEEEvNS4_8identityENS4_23SM90_TMA_LOAD_MULTICASTES1B_vS1C_EENS_8epilogue10collective6detail29Sm90TmaWarpSpecializedAdapterINS1G_15DefaultEpilogueISJ_NS5_IJlSC_lEEES1K_NS1F_6thread17LinearCombinationISJ_Li1EffLNS1L_9ScaleType4KindE0ELNS_15FloatRoundStyleE2ESJ_EENS1_15EpilogueDefaultEEEEEvvEEEEvNT_6ParamsE)
        /*0020*/ 	.word	0x00000000
.L_19:


//--------------------- .nv.compat                --------------------------
	.section	.nv.compat,"",@"SHT_CUDA_COMPAT_INFO"
	.align	4
        /*0000*/ 	.byte	0x02, 0x09, 0x01, 0x00, 0x02, 0x02, 0x04, 0x00, 0x02, 0x05, 0x05, 0x00, 0x03, 0x07, 0x01, 0x01
        /*0010*/ 	.byte	0x02, 0x03, 0x01, 0x00, 0x02, 0x06, 0x01, 0x00, 0x04, 0x0b, 0x08, 0x00, 0x00, 0x00, 0x00, 0x00
        /*0020*/ 	.byte	0x00, 0x00, 0x00, 0x00


//--------------------- .nv.info._ZN7cutlass13device_kernelINS_4gemm6kernel13GemmUniversalIN4cute5tupleIJiiiiEEENS1_10collective13CollectiveMmaINS1_34MainloopSm90TmaGmmaWarpSpecializedILi4ENS5_IJNS4_1CILi2EEENSA_ILi1EEESC_EEENS1_35KernelTmaWarpSpecializedCooperativeEEENS5_IJNSA_ILi128EEESG_NSA_ILi64EEEEEENS_6half_tENS5_IJSC_llEEESJ_SK_NS4_8TiledMMAINS4_8MMA_AtomIJNS4_4SM904GMMA26MMA_64x128x16_F32F16F16_SSILNSO_5MajorE1ELSQ_1ELNSO_7ScaleInE1ELSR_1EEEEEENS4_6LayoutISD_NS5_IJSC_NSA_ILi0EEESV_EEEEENS5_IJNS4_10UnderscoreESY_SY_EEEEENS4_13SM90_TMA_LOADENS4_14ComposedLayoutINS4_7SwizzleILi3ELi4ELi3EEENS4_18smem_ptr_flag_bitsILi16EEENSU_INS5_IJSH_NSA_ILi8EEEEEENS5_IJSC_SH_EEEEEEEvNS4_8identityENS4_23SM90_TMA_LOAD_MULTICASTES1B_vS1C_EENS_8epilogue10collective6detail29Sm90TmaWarpSpecializedAdapterINS1G_15DefaultEpilogueISJ_NS5_IJlSC_lEEES1K_NS1F_6thread17LinearCombinationISJ_Li1EffLNS1L_9ScaleType4KindE0ELNS_15FloatRoundStyleE2ESJ_EENS1_15EpilogueDefaultEEEEEvvEEEEvNT_6ParamsE --------------------------
	.section	.nv.info._ZN7cutlass13device_kernelINS_4gemm6kernel13GemmUniversalIN4cute5tupleIJiiiiEEENS1_10collective13CollectiveMmaINS1_34MainloopSm90TmaGmmaWarpSpecializedILi4ENS5_IJNS4_1CILi2EEENSA_ILi1EEESC_EEENS1_35KernelTmaWarpSpecializedCooperativeEEENS5_IJNSA_ILi128EEESG_NSA_ILi64EEEEEENS_6half_tENS5_IJSC_llEEESJ_SK_NS4_8TiledMMAINS4_8MMA_AtomIJNS4_4SM904GMMA26MMA_64x128x16_F32F16F16_SSILNSO_5MajorE1ELSQ_1ELNSO_7ScaleInE1ELSR_1EEEEEENS4_6LayoutISD_NS5_IJSC_NSA_ILi0EEESV_EEEEENS5_IJNS4_10UnderscoreESY_SY_EEEEENS4_13SM90_TMA_LOADENS4_14ComposedLayoutINS4_7SwizzleILi3ELi4ELi3EEENS4_18smem_ptr_flag_bitsILi16EEENSU_INS5_IJSH_NSA_ILi8EEEEEENS5_IJSC_SH_EEEEEEEvNS4_8identityENS4_23SM90_TMA_LOAD_MULTICASTES1B_vS1C_EENS_8epilogue10collective6detail29Sm90TmaWarpSpecializedAdapterINS1G_15DefaultEpilogueISJ_NS5_IJlSC_lEEES1K_NS1F_6thread17LinearCombinationISJ_Li1EffLNS1L_9ScaleType4KindE0ELNS_15FloatRoundStyleE2ESJ_EENS1_15EpilogueDefaultEEEEEvvEEEEvNT_6ParamsE,"",@"SHT_CUDA_INFO"
	.sectionflags	@""
	.align	4


	//----- nvinfo : EIATTR_CUDA_API_VERSION
	.align		4
        /*0000*/ 	.byte	0x04, 0x37
        /*0002*/ 	.short	(.L_21 - .L_20)
.L_20:
        /*0004*/ 	.word	0x00000082


	//----- nvinfo : EIATTR_KPARAM_INFO
	.align		4
.L_21:
        /*0008*/ 	.byte	0x04, 0x17
        /*000a*/ 	.short	(.L_23 - .L_22)
.L_22:
        /*000c*/ 	.word	0x00000000
        /*0010*/ 	.short	0x0000
        /*0012*/ 	.short	0x0070
        /*0014*/ 	.byte	0x00, 0xf0, 0x01, 0x10


	//----- nvinfo : EIATTR_SPARSE_MMA_MASK
	.align		4
.L_23:
        /*0018*/ 	.byte	0x03, 0x50
        /*001a*/ 	.short	0x0000


	//----- nvinfo : EIATTR_MAXREG_COUNT
	.align		4
        /*001c*/ 	.byte	0x03, 0x1b
        /*001e*/ 	.short	0x00a8


	//----- nvinfo : EIATTR_NUM_BARRIERS
	.align		4
        /*0020*/ 	.byte	0x02, 0x4c
        /*0022*/ 	.byte	0x01
	.zero		1


	//----- nvinfo : EIATTR_EXTERNS
	.align		4
        /*0024*/ 	.byte	0x04, 0x0f
        /*0026*/ 	.short	(.L_25 - .L_24)


	//   ....[0]....
	.align		4
.L_24:
        /*0028*/ 	.word	index@(__assertfail)


	//----- nvinfo : EIATTR_MERCURY_ISA_VERSION
	.align		4
.L_25:
        /*002c*/ 	.byte	0x03, 0x5f
        /*002e*/ 	.short	0x0101


	//----- nvinfo : EIATTR_INT_WARP_WIDE_INSTR_OFFSETS
	.align		4
        /*0030*/ 	.byte	0x04, 0x31
        /*0032*/ 	.short	(.L_27 - .L_26)


	//   ....[0]....
.L_26:
        /*0034*/ 	.word	0x00000490


	//   ....[1]....
        /*0038*/ 	.word	0x000004c0


	//   ....[2]....
        /*003c*/ 	.word	0x00000680


	//   ....[3]....
        /*0040*/ 	.word	0x00001ef0


	//----- nvinfo : EIATTR_COOP_GROUP_MASK_REGIDS
	.align		4
.L_27:
        /*0044*/ 	.byte	0x04, 0x29
        /*0046*/ 	.short	(.L_29 - .L_28)


	//   ....[0]....
.L_28:
        /*0048*/ 	.word	0xffffffff


	//   ....[1]....
        /*004c*/ 	.word	0xffffffff


	//   ....[2]....
        /*0050*/ 	.word	0xffffffff


	//   ....[3]....
        /*0054*/ 	.word	0xffffffff


	//   ....[4]....
        /*0058*/ 	.word	0xffffffff


	//   ....[5]....
        /*005c*/ 	.word	0xffffffff


	//----- nvinfo : EIATTR_COOP_GROUP_INSTR_OFFSETS
	.align		4
.L_29:
        /*0060*/ 	.byte	0x04, 0x28
        /*0062*/ 	.short	(.L_31 - .L_30)


	//   ....[0]....
.L_30:
        /*0064*/ 	.word	0x00000060


	//   ....[1]....
        /*0068*/ 	.word	0x00000070


	//   ....[2]....
        /*006c*/ 	.word	0x00000130


	//   ....[3]....
        /*0070*/ 	.word	0x000002d0


	//   ....[4]....
        /*0074*/ 	.word	0x00000800


	//   ....[5]....
        /*0078*/ 	.word	0x00001480


	//----- nvinfo : EIATTR_REG_RECONFIG
	.align		4
.L_31:
        /*007c*/ 	.byte	0x01, 0x54
	.zero		2


	//----- nvinfo : EIATTR_SYSCALL_OFFSETS
	.align		4
        /*0080*/ 	.byte	0x04, 0x46
        /*0082*/ 	.short	(.L_33 - .L_32)


	//   ....[0]....
.L_32:
        /*0084*/ 	.word	0x00001660


	//----- nvinfo : EIATTR_MBARRIER_INSTR_OFFSETS
	.align		4
.L_33:
        /*0088*/ 	.byte	0x04, 0x39
        /*008a*/ 	.short	(.L_35 - .L_34)


	//   ....[0]....
.L_34:
        /*008c*/ 	.word	0x00000230
        /*0090*/ 	.word	0x000000ff
        /*0094*/ 	.word	0x00000000
        /*0098*/ 	.short	0x0100
        /*009a*/ 	.byte	0x08
	.zero		1


	//   ....[1]....
        /*009c*/ 	.word	0x00000240
        /*00a0*/ 	.word	0x000000ff
        /*00a4*/ 	.word	0x00000020
        /*00a8*/ 	.short	0x0100
        /*00aa*/ 	.byte	0x08
	.zero		1


	//   ....[2]....
        /*00ac*/ 	.word	0x00000250
        /*00b0*/ 	.word	0x000000ff
        /*00b4*/ 	.word	0x00000008
        /*00b8*/ 	.short	0x0100
        /*00ba*/ 	.byte	0x08
	.zero		1


	//   ....[3]....
        /*00bc*/ 	.word	0x00000260
        /*00c0*/ 	.word	0x000000ff
        /*00c4*/ 	.word	0x00000028
        /*00c8*/ 	.short	0x0100
        /*00ca*/ 	.byte	0x08
	.zero		1


	//   ....[4]....
        /*00cc*/ 	.word	0x00000270
        /*00d0*/ 	.word	0x000000ff
        /*00d4*/ 	.word	0x00000010
        /*00d8*/ 	.short	0x0100
        /*00da*/ 	.byte	0x08
	.zero		1


	//   ....[5]....
        /*00dc*/ 	.word	0x00000280
        /*00e0*/ 	.word	0x000000ff
        /*00e4*/ 	.word	0x00000030
        /*00e8*/ 	.short	0x0100
        /*00ea*/ 	.byte	0x08
	.zero		1


	//   ....[6]....
        /*00ec*/ 	.word	0x00000290
        /*00f0*/ 	.word	0x000000ff
        /*00f4*/ 	.word	0x00000018
        /*00f8*/ 	.short	0x0100
        /*00fa*/ 	.byte	0x08
	.zero		1


	//   ....[7]....
        /*00fc*/ 	.word	0x000002a0
        /*0100*/ 	.word	0x000000ff
        /*0104*/ 	.word	0x00000038
        /*0108*/ 	.short	0x0100
        /*010a*/ 	.byte	0x08
	.zero		1


	//   ....[8]....
        /*010c*/ 	.word	0x00000720
        /*0110*/ 	.word	0x000000ff
        /*0114*/ 	.word	0x00000050
        /*0118*/ 	.short	0x0100
        /*011a*/ 	.byte	0x06
	.zero		1


	//   ....[9]....
        /*011c*/ 	.word	0x000007a0
        /*0120*/ 	.word	0x000000ff
        /*0124*/ 	.word	0x00000058
        /*0128*/ 	.short	0x0100
        /*012a*/ 	.byte	0x06
	.zero		1


	//   ....[10]....
        /*012c*/ 	.word	0x00001720
        /*0130*/ 	.word	0x00000003
        /*0134*/ 	.word	0x00000000
        /*0138*/ 	.short	0x010a
        /*013a*/ 	.byte	0x3f
	.zero		1


	//   ....[11]....
        /*013c*/ 	.word	0x00001780
        /*0140*/ 	.word	0x00000003
        /*0144*/ 	.word	0x00000000
        /*0148*/ 	.short	0x010a
        /*014a*/ 	.byte	0x3f
	.zero		1


	//   ....[12]....
        /*014c*/ 	.word	0x00001b00
        /*0150*/ 	.word	0x00000005
        /*0154*/ 	.word	0x00000000
        /*0158*/ 	.short	0x010a
        /*015a*/ 	.byte	0x3f
	.zero		1


	//   ....[13]....
        /*015c*/ 	.word	0x00001b40
        /*0160*/ 	.word	0x00000005
        /*0164*/ 	.word	0x00000000
        /*0168*/ 	.short	0x010a
        /*016a*/ 	.byte	0x3f
	.zero		1


	//   ....[14]....
        /*016c*/ 	.word	0x00001da0
        /*0170*/ 	.word	0x00000004
        /*0174*/ 	.word	0x00000000
        /*0178*/ 	.short	0x0101
        /*017a*/ 	.byte	0x3f
	.zero		1


	//   ....[15]....
        /*017c*/ 	.word	0x00001f60
        /*0180*/ 	.word	0x00000000
        /*0184*/ 	.word	0x00000000
        /*0188*/ 	.short	0x0101
        /*018a*/ 	.byte	0x3f
	.zero		1


	//   ....[16]....
        /*018c*/ 	.word	0x000070c0
        /*0190*/ 	.word	0x00000017
        /*0194*/ 	.word	0x00000020
        /*0198*/ 	.short	0x010a
        /*019a*/ 	.byte	0x3f
	.zero		1


	//   ....[17]....
        /*019c*/ 	.word	0x00007550
        /*01a0*/ 	.word	0x00000005
        /*01a4*/ 	.word	0x00000058
        /*01a8*/ 	.short	0x0101
        /*01aa*/ 	.byte	0x3f
	.zero		1


	//   ....[18]....
        /*01ac*/ 	.word	0x00007c70
        /*01b0*/ 	.word	0x00000007
        /*01b4*/ 	.word	0x00000000
        /*01b8*/ 	.short	0x010a
        /*01ba*/ 	.byte	0x3f
	.zero		1


	//   ....[19]....
        /*01bc*/ 	.word	0x00007cf0
        /*01c0*/ 	.word	0x00000006
        /*01c4*/ 	.word	0x00000000
        /*01c8*/ 	.short	0x010a
        /*01ca*/ 	.byte	0x3f
	.zero		1


	//   ....[20]....
        /*01cc*/ 	.word	0x00007d80
        /*01d0*/ 	.word	0x00000007
        /*01d4*/ 	.word	0x00000000
        /*01d8*/ 	.short	0x010a
        /*01da*/ 	.byte	0x3f
	.zero		1


	//   ....[21]....
        /*01dc*/ 	.word	0x00007e10
        /*01e0*/ 	.word	0x00000005
        /*01e4*/ 	.word	0x00000000
        /*01e8*/ 	.short	0x010a
        /*01ea*/ 	.byte	0x3f
	.zero		1


	//   ....[22]....
        /*01ec*/ 	.word	0x00007e70
        /*01f0*/ 	.word	0x00000003
        /*01f4*/ 	.word	0x00000000
        /*01f8*/ 	.short	0x010a
        /*01fa*/ 	.byte	0x3f
	.zero		1


	//   ....[23]....
        /*01fc*/ 	.word	0x00007ec0
        /*0200*/ 	.word	0x00000005
        /*0204*/ 	.word	0x00000000
        /*0208*/ 	.short	0x010a
        /*020a*/ 	.byte	0x3f
	.zero		1


	//   ....[24]....
        /*020c*/ 	.word	0x00007f90
        /*0210*/ 	.word	0x00000017
        /*0214*/ 	.word	0x00000020
        /*0218*/ 	.short	0x010a
        /*021a*/ 	.byte	0x3f
	.zero		1


	//   ....[25]....
        /*021c*/ 	.word	0x00008060
        /*0220*/ 	.word	0x00000007
        /*0224*/ 	.word	0x00000000
        /*0228*/ 	.short	0x010a
        /*022a*/ 	.byte	0x3f
	.zero		1


	//   ....[26]....
        /*022c*/ 	.word	0x000080b0
        /*0230*/ 	.word	0x00000006
        /*0234*/ 	.word	0x00000000
        /*0238*/ 	.short	0x010a
        /*023a*/ 	.byte	0x3f
	.zero		1


	//   ....[27]....
        /*023c*/ 	.word	0x00008100
        /*0240*/ 	.word	0x00000007
        /*0244*/ 	.word	0x00000000
        /*0248*/ 	.short	0x010a
        /*024a*/ 	.byte	0x3f
	.zero		1


	//----- nvinfo : EIATTR_NUM_MBARRIERS
	.align		4
.L_35:
        /*024c*/ 	.byte	0x03, 0x38
        /*024e*/ 	.short	0x000a


	//----- nvinfo : EIATTR_EXIT_INSTR_OFFSETS
	.align		4
        /*0250*/ 	.byte	0x04, 0x1c
        /*0252*/ 	.short	(.L_37 - .L_36)


	//   ....[0]....
.L_36:
        /*0254*/ 	.word	0x000009d0


	//   ....[1]....
        /*0258*/ 	.word	0x000011e0


	//   ....[2]....
        /*025c*/ 	.word	0x00006800


	//   ....[3]....
        /*0260*/ 	.word	0x00006d60


	//   ....[4]....
        /*0264*/ 	.word	0x00007e60


	//----- nvinfo : EIATTR_MAX_THREADS
	.align		4
.L_37:
        /*0268*/ 	.byte	0x04, 0x05
        /*026a*/ 	.short	(.L_39 - .L_38)
.L_38:
        /*026c*/ 	.word	0x00000180
        /*0270*/ 	.word	0x00000001
        /*0274*/ 	.word	0x00000001


	//----- nvinfo : EIATTR_CRS_STACK_SIZE
	.align		4
.L_39:
        /*0278*/ 	.byte	0x04, 0x1e
        /*027a*/ 	.short	(.L_41 - .L_40)
.L_40:
        /*027c*/ 	.word	0x00000000


	//----- nvinfo : EIATTR_CBANK_PARAM_SIZE
	.align		4
.L_41:
        /*0280*/ 	.byte	0x03, 0x19
        /*0282*/ 	.short	0x0470


	//----- nvinfo : EIATTR_PARAM_CBANK
	.align		4
        /*0284*/ 	.byte	0x04, 0x0a
        /*0286*/ 	.short	(.L_43 - .L_42)
	.align		4
.L_42:
        /*0288*/ 	.word	index@(.nv.constant0._ZN7cutlass13device_kernelINS_4gemm6kernel13GemmUniversalIN4cute5tupleIJiiiiEEENS1_10collective13CollectiveMmaINS1_34MainloopSm90TmaGmmaWarpSpecializedILi4ENS5_IJNS4_1CILi2EEENSA_ILi1EEESC_EEENS1_35KernelTmaWarpSpecializedCooperativeEEENS5_IJNSA_ILi128EEESG_NSA_ILi64EEEEEENS_6half_tENS5_IJSC_llEEESJ_SK_NS4_8TiledMMAINS4_8MMA_AtomIJNS4_4SM904GMMA26MMA_64x128x16_F32F16F16_SSILNSO_5MajorE1ELSQ_1ELNSO_7ScaleInE1ELSR_1EEEEEENS4_6LayoutISD_NS5_IJSC_NSA_ILi0EEESV_EEEEENS5_IJNS4_10UnderscoreESY_SY_EEEEENS4_13SM90_TMA_LOADENS4_14ComposedLayoutINS4_7SwizzleILi3ELi4ELi3EEENS4_18smem_ptr_flag_bitsILi16EEENSU_INS5_IJSH_NSA_ILi8EEEEEENS5_IJSC_SH_EEEEEEEvNS4_8identityENS4_23SM90_TMA_LOAD_MULTICASTES1B_vS1C_EENS_8epilogue10collective6detail29Sm90TmaWarpSpecializedAdapterINS1G_15DefaultEpilogueISJ_NS5_IJlSC_lEEES1K_NS1F_6thread17LinearCombinationISJ_Li1EffLNS1L_9ScaleType4KindE0ELNS_15FloatRoundStyleE2ESJ_EENS1_15EpilogueDefaultEEEEEvvEEEEvNT_6ParamsE)
        /*028c*/ 	.short	0x0210
        /*028e*/ 	.short	0x0470


	//----- nvinfo : EIATTR_SW_WAR
	.align		4
.L_43:
        /*0290*/ 	.byte	0x04, 0x36
        /*0292*/ 	.short	(.L_45 - .L_44)
.L_44:
        /*0294*/ 	.word	0x00000008
.L_45:


//--------------------- .nv.callgraph             --------------------------
	.section	.nv.callgraph,"",@"SHT_CUDA_CALLGRAPH"
	.align	4
	.sectionentsize	8
	.align		4
        /*0000*/ 	.word	0x00000000
	.align		4
        /*0004*/ 	.word	0xffffffff
	.align		4
        /*0008*/ 	.word	index@(_ZN7cutlass13device_kernelINS_4gemm6kernel13GemmUniversalIN4cute5tupleIJiiiiEEENS1_10collective13CollectiveMmaINS1_34MainloopSm90TmaGmmaWarpSpecializedILi4ENS5_IJNS4_1CILi2EEENSA_ILi1EEESC_EEENS1_35KernelTmaWarpSpecializedCooperativeEEENS5_IJNSA_ILi128EEESG_NSA_ILi64EEEEEENS_6half_tENS5_IJSC_llEEESJ_SK_NS4_8TiledMMAINS4_8MMA_AtomIJNS4_4SM904GMMA26MMA_64x128x16_F32F16F16_SSILNSO_5MajorE1ELSQ_1ELNSO_7ScaleInE1ELSR_1EEEEEENS4_6LayoutISD_NS5_IJSC_NSA_ILi0EEESV_EEEEENS5_IJNS4_10UnderscoreESY_SY_EEEEENS4_13SM90_TMA_LOADENS4_14ComposedLayoutINS4_7SwizzleILi3ELi4ELi3EEENS4_18smem_ptr_flag_bitsILi16EEENSU_INS5_IJSH_NSA_ILi8EEEEEENS5_IJSC_SH_EEEEEEEvNS4_8identityENS4_23SM90_TMA_LOAD_MULTICASTES1B_vS1C_EENS_8epilogue10collective6detail29Sm90TmaWarpSpecializedAdapterINS1G_15DefaultEpilogueISJ_NS5_IJlSC_lEEES1K_NS1F_6thread17LinearCombinationISJ_Li1EffLNS1L_9ScaleType4KindE0ELNS_15FloatRoundStyleE2ESJ_EENS1_15EpilogueDefaultEEEEEvvEEEEvNT_6ParamsE)
	.align		4
        /*000c*/ 	.word	index@(__assertfail)
	.align		4
        /*0010*/ 	.word	0x00000000
	.align		4
        /*0014*/ 	.word	0xfffffffe
	.align		4
        /*0018*/ 	.word	0x00000000
	.align		4
        /*001c*/ 	.word	0xfffffffd
	.align		4
        /*0020*/ 	.word	0x00000000
	.align		4
        /*0024*/ 	.word	0xfffffffc


//--------------------- .nv.constant4             --------------------------
	.section	.nv.constant4,"a",@progbits
	.align	8
	.align		8
.nv.constant4:
        /*0000*/ 	.dword	__assertfail
	.align		8
        /*0008*/ 	.dword	__unnamed_1
	.align		8
        /*0010*/ 	.dword	_ZN40_INTERNAL_9b5941d0_4_k_cu_a87ff6da_335134cuda3std3__45__cpo5beginE
	.align		8
        /*0018*/ 	.dword	_ZN40_INTERNAL_9b5941d0_4_k_cu_a87ff6da_335134cuda3std3__45__cpo3endE
	.align		8
        /*0020*/ 	.dword	_ZN40_INTERNAL_9b5941d0_4_k_cu_a87ff6da_335134cuda3std3__45__cpo6cbeginE
	.align		8
        /*0028*/ 	.dword	_ZN40_INTERNAL_9b5941d0_4_k_cu_a87ff6da_335134cuda3std3__45__cpo4cendE
	.align		8
        /*0030*/ 	.dword	_ZN40_INTERNAL_9b5941d0_4_k_cu_a87ff6da_335134cuda3std3__442_GLOBAL__N__9b5941d0_4_k_cu_a87ff6da_335136ignoreE
	.align		8
        /*0038*/ 	.dword	_ZN40_INTERNAL_9b5941d0_4_k_cu_a87ff6da_335134cuda3std3__419piecewise_constructE
	.align		8
        /*0040*/ 	.dword	_ZN40_INTERNAL_9b5941d0_4_k_cu_a87ff6da_335134cuda3std3__48in_placeE
	.align		8
        /*0048*/ 	.dword	_ZN40_INTERNAL_9b5941d0_4_k_cu_a87ff6da_335134cuda3std6ranges3__45__cpo4swapE
	.align		8
        /*0050*/ 	.dword	_ZN40_INTERNAL_9b5941d0_4_k_cu_a87ff6da_335134cuda3std6ranges3__45__cpo9iter_moveE
	.align		8
        /*0058*/ 	.dword	_ZN40_INTERNAL_9b5941d0_4_k_cu_a87ff6da_335134cute7productE
	.align		8
        /*0060*/ 	.dword	_ZN40_INTERNAL_9b5941d0_4_k_cu_a87ff6da_335134cute1_E
	.align		8
        /*0068*/ 	.dword	$str$22
	.align		8
        /*0070*/ 	.dword	$str$23


//--------------------- .text._ZN7cutlass13device_kernelINS_4gemm6kernel13GemmUniversalIN4cute5tupleIJiiiiEEENS1_10collective13CollectiveMmaINS1_34MainloopSm90TmaGmmaWarpSpecializedILi4ENS5_IJNS4_1CILi2EEENSA_ILi1EEESC_EEENS1_35KernelTmaWarpSpecializedCooperativeEEENS5_IJNSA_ILi128EEESG_NSA_ILi64EEEEEENS_6half_tENS5_IJSC_llEEESJ_SK_NS4_8TiledMMAINS4_8MMA_AtomIJNS4_4SM904GMMA26MMA_64x128x16_F32F16F16_SSILNSO_5MajorE1ELSQ_1ELNSO_7ScaleInE1ELSR_1EEEEEENS4_6LayoutISD_NS5_IJSC_NSA_ILi0EEESV_EEEEENS5_IJNS4_10UnderscoreESY_SY_EEEEENS4_13SM90_TMA_LOADENS4_14ComposedLayoutINS4_7SwizzleILi3ELi4ELi3EEENS4_18smem_ptr_flag_bitsILi16EEENSU_INS5_IJSH_NSA_ILi8EEEEEENS5_IJSC_SH_EEEEEEEvNS4_8identityENS4_23SM90_TMA_LOAD_MULTICASTES1B_vS1C_EENS_8epilogue10collective6detail29Sm90TmaWarpSpecializedAdapterINS1G_15DefaultEpilogueISJ_NS5_IJlSC_lEEES1K_NS1F_6thread17LinearCombinationISJ_Li1EffLNS1L_9ScaleType4KindE0ELNS_15FloatRoundStyleE2ESJ_EENS1_15EpilogueDefaultEEEEEvvEEEEvNT_6ParamsE --------------------------
	.section	.text._ZN7cutlass13device_kernelINS_4gemm6kernel13GemmUniversalIN4cute5tupleIJiiiiEEENS1_10collective13CollectiveMmaINS1_34MainloopSm90TmaGmmaWarpSpecializedILi4ENS5_IJNS4_1CILi2EEENSA_ILi1EEESC_EEENS1_35KernelTmaWarpSpecializedCooperativeEEENS5_IJNSA_ILi128EEESG_NSA_ILi64EEEEEENS_6half_tENS5_IJSC_llEEESJ_SK_NS4_8TiledMMAINS4_8MMA_AtomIJNS4_4SM904GMMA26MMA_64x128x16_F32F16F16_SSILNSO_5MajorE1ELSQ_1ELNSO_7ScaleInE1ELSR_1EEEEEENS4_6LayoutISD_NS5_IJSC_NSA_ILi0EEESV_EEEEENS5_IJNS4_10UnderscoreESY_SY_EEEEENS4_13SM90_TMA_LOADENS4_14ComposedLayoutINS4_7SwizzleILi3ELi4ELi3EEENS4_18smem_ptr_flag_bitsILi16EEENSU_INS5_IJSH_NSA_ILi8EEEEEENS5_IJSC_SH_EEEEEEEvNS4_8identityENS4_23SM90_TMA_LOAD_MULTICASTES1B_vS1C_EENS_8epilogue10collective6detail29Sm90TmaWarpSpecializedAdapterINS1G_15DefaultEpilogueISJ_NS5_IJlSC_lEEES1K_NS1F_6thread17LinearCombinationISJ_Li1EffLNS1L_9ScaleType4KindE0ELNS_15FloatRoundStyleE2ESJ_EENS1_15EpilogueDefaultEEEEEvvEEEEvNT_6ParamsE,"ax",@progbits
	.align	128
.text._ZN7cutlass13device_kernelINS_4gemm6kernel13GemmUniversalIN4cute5tupleIJiiiiEEENS1_10collective13CollectiveMmaINS1_34MainloopSm90TmaGmmaWarpSpecializedILi4ENS5_IJNS4_1CILi2EEENSA_ILi1EEESC_EEENS1_35KernelTmaWarpSpecializedCooperativeEEENS5_IJNSA_ILi128EEESG_NSA_ILi64EEEEEENS_6half_tENS5_IJSC_llEEESJ_SK_NS4_8TiledMMAINS4_8MMA_AtomIJNS4_4SM904GMMA26MMA_64x128x16_F32F16F16_SSILNSO_5MajorE1ELSQ_1ELNSO_7ScaleInE1ELSR_1EEEEEENS4_6LayoutISD_NS5_IJSC_NSA_ILi0EEESV_EEEEENS5_IJNS4_10UnderscoreESY_SY_EEEEENS4_13SM90_TMA_LOADENS4_14ComposedLayoutINS4_7SwizzleILi3ELi4ELi3EEENS4_18smem_ptr_flag_bitsILi16EEENSU_INS5_IJSH_NSA_ILi8EEEEEENS5_IJSC_SH_EEEEEEEvNS4_8identityENS4_23SM90_TMA_LOAD_MULTICASTES1B_vS1C_EENS_8epilogue10collective6detail29Sm90TmaWarpSpecializedAdapterINS1G_15DefaultEpilogueISJ_NS5_IJlSC_lEEES1K_NS1F_6thread17LinearCombinationISJ_Li1EffLNS1L_9ScaleType4KindE0ELNS_15FloatRoundStyleE2ESJ_EENS1_15EpilogueDefaultEEEEEvvEEEEvNT_6ParamsE:
        .type           _ZN7cutlass13device_kernelINS_4gemm6kernel13GemmUniversalIN4cute5tupleIJiiiiEEENS1_10collective13CollectiveMmaINS1_34MainloopSm90TmaGmmaWarpSpecializedILi4ENS5_IJNS4_1CILi2EEENSA_ILi1EEESC_EEENS1_35KernelTmaWarpSpecializedCooperativeEEENS5_IJNSA_ILi128EEESG_NSA_ILi64EEEEEENS_6half_tENS5_IJSC_llEEESJ_SK_NS4_8TiledMMAINS4_8MMA_AtomIJNS4_4SM904GMMA26MMA_64x128x16_F32F16F16_SSILNSO_5MajorE1ELSQ_1ELNSO_7ScaleInE1ELSR_1EEEEEENS4_6LayoutISD_NS5_IJSC_NSA_ILi0EEESV_EEEEENS5_IJNS4_10UnderscoreESY_SY_EEEEENS4_13SM90_TMA_LOADENS4_14ComposedLayoutINS4_7SwizzleILi3ELi4ELi3EEENS4_18smem_ptr_flag_bitsILi16EEENSU_INS5_IJSH_NSA_ILi8EEEEEENS5_IJSC_SH_EEEEEEEvNS4_8identityENS4_23SM90_TMA_LOAD_MULTICASTES1B_vS1C_EENS_8epilogue10collective6detail29Sm90TmaWarpSpecializedAdapterINS1G_15DefaultEpilogueISJ_NS5_IJlSC_lEEES1K_NS1F_6thread17LinearCombinationISJ_Li1EffLNS1L_9ScaleType4KindE0ELNS_15FloatRoundStyleE2ESJ_EENS1_15EpilogueDefaultEEEEEvvEEEEvNT_6ParamsE,@function
        .size           _ZN7cutlass13device_kernelINS_4gemm6kernel13GemmUniversalIN4cute5tupleIJiiiiEEENS1_10collective13CollectiveMmaINS1_34MainloopSm90TmaGmmaWarpSpecializedILi4ENS5_IJNS4_1CILi2EEENSA_ILi1EEESC_EEENS1_35KernelTmaWarpSpecializedCooperativeEEENS5_IJNSA_ILi128EEESG_NSA_ILi64EEEEEENS_6half_tENS5_IJSC_llEEESJ_SK_NS4_8TiledMMAINS4_8MMA_AtomIJNS4_4SM904GMMA26MMA_64x128x16_F32F16F16_SSILNSO_5MajorE1ELSQ_1ELNSO_7ScaleInE1ELSR_1EEEEEENS4_6LayoutISD_NS5_IJSC_NSA_ILi0EEESV_EEEEENS5_IJNS4_10UnderscoreESY_SY_EEEEENS4_13SM90_TMA_LOADENS4_14ComposedLayoutINS4_7SwizzleILi3ELi4ELi3EEENS4_18smem_ptr_flag_bitsILi16EEENSU_INS5_IJSH_NSA_ILi8EEEEEENS5_IJSC_SH_EEEEEEEvNS4_8identityENS4_23SM90_TMA_LOAD_MULTICASTES1B_vS1C_EENS_8epilogue10collective6detail29Sm90TmaWarpSpecializedAdapterINS1G_15DefaultEpilogueISJ_NS5_IJlSC_lEEES1K_NS1F_6thread17LinearCombinationISJ_Li1EffLNS1L_9ScaleType4KindE0ELNS_15FloatRoundStyleE2ESJ_EENS1_15EpilogueDefaultEEEEEvvEEEEvNT_6ParamsE,(.L_x_197 - _ZN7cutlass13device_kernelINS_4gemm6kernel13GemmUniversalIN4cute5tupleIJiiiiEEENS1_10collective13CollectiveMmaINS1_34MainloopSm90TmaGmmaWarpSpecializedILi4ENS5_IJNS4_1CILi2EEENSA_ILi1EEESC_EEENS1_35KernelTmaWarpSpecializedCooperativeEEENS5_IJNSA_ILi128EEESG_NSA_ILi64EEEEEENS_6half_tENS5_IJSC_llEEESJ_SK_NS4_8TiledMMAINS4_8MMA_AtomIJNS4_4SM904GMMA26MMA_64x128x16_F32F16F16_SSILNSO_5MajorE1ELSQ_1ELNSO_7ScaleInE1ELSR_1EEEEEENS4_6LayoutISD_NS5_IJSC_NSA_ILi0EEESV_EEEEENS5_IJNS4_10UnderscoreESY_SY_EEEEENS4_13SM90_TMA_LOADENS4_14ComposedLayoutINS4_7SwizzleILi3ELi4ELi3EEENS4_18smem_ptr_flag_bitsILi16EEENSU_INS5_IJSH_NSA_ILi8EEEEEENS5_IJSC_SH_EEEEEEEvNS4_8identityENS4_23SM90_TMA_LOAD_MULTICASTES1B_vS1C_EENS_8epilogue10collective6detail29Sm90TmaWarpSpecializedAdapterINS1G_15DefaultEpilogueISJ_NS5_IJlSC_lEEES1K_NS1F_6thread17LinearCombinationISJ_Li1EffLNS1L_9ScaleType4KindE0ELNS_15FloatRoundStyleE2ESJ_EENS1_15EpilogueDefaultEEEEEvvEEEEvNT_6ParamsE)
        .other          _ZN7cutlass13device_kernelINS_4gemm6kernel13GemmUniversalIN4cute5tupleIJiiiiEEENS1_10collective13CollectiveMmaINS1_34MainloopSm90TmaGmmaWarpSpecializedILi4ENS5_IJNS4_1CILi2EEENSA_ILi1EEESC_EEENS1_35KernelTmaWarpSpecializedCooperativeEEENS5_IJNSA_ILi128EEESG_NSA_ILi64EEEEEENS_6half_tENS5_IJSC_llEEESJ_SK_NS4_8TiledMMAINS4_8MMA_AtomIJNS4_4SM904GMMA26MMA_64x128x16_F32F16F16_SSILNSO_5MajorE1ELSQ_1ELNSO_7ScaleInE1ELSR_1EEEEEENS4_6LayoutISD_NS5_IJSC_NSA_ILi0EEESV_EEEEENS5_IJNS4_10UnderscoreESY_SY_EEEEENS4_13SM90_TMA_LOADENS4_14ComposedLayoutINS4_7SwizzleILi3ELi4ELi3EEENS4_18smem_ptr_flag_bitsILi16EEENSU_INS5_IJSH_NSA_ILi8EEEEEENS5_IJSC_SH_EEEEEEEvNS4_8identityENS4_23SM90_TMA_LOAD_MULTICASTES1B_vS1C_EENS_8epilogue10collective6detail29Sm90TmaWarpSpecializedAdapterINS1G_15DefaultEpilogueISJ_NS5_IJlSC_lEEES1K_NS1F_6thread17LinearCombinationISJ_Li1EffLNS1L_9ScaleType4KindE0ELNS_15FloatRoundStyleE2ESJ_EENS1_15EpilogueDefaultEEEEEvvEEEEvNT_6ParamsE,@"STO_CUDA_ENTRY STV_DEFAULT"
_ZN7cutlass13device_kernelINS_4gemm6kernel13GemmUniversalIN4cute5tupleIJiiiiEEENS1_10collective13CollectiveMmaINS1_34MainloopSm90TmaGmmaWarpSpecializedILi4ENS5_IJNS4_1CILi2EEENSA_ILi1EEESC_EEENS1_35KernelTmaWarpSpecializedCooperativeEEENS5_IJNSA_ILi128EEESG_NSA_ILi64EEEEEENS_6half_tENS5_IJSC_llEEESJ_SK_NS4_8TiledMMAINS4_8MMA_AtomIJNS4_4SM904GMMA26MMA_64x128x16_F32F16F16_SSILNSO_5MajorE1ELSQ_1ELNSO_7ScaleInE1ELSR_1EEEEEENS4_6LayoutISD_NS5_IJSC_NSA_ILi0EEESV_EEEEENS5_IJNS4_10UnderscoreESY_SY_EEEEENS4_13SM90_TMA_LOADENS4_14ComposedLayoutINS4_7SwizzleILi3ELi4ELi3EEENS4_18smem_ptr_flag_bitsILi16EEENSU_INS5_IJSH_NSA_ILi8EEEEEENS5_IJSC_SH_EEEEEEEvNS4_8identityENS4_23SM90_TMA_LOAD_MULTICASTES1B_vS1C_EENS_8epilogue10collective6detail29Sm90TmaWarpSpecializedAdapterINS1G_15DefaultEpilogueISJ_NS5_IJlSC_lEEES1K_NS1F_6thread17LinearCombinationISJ_Li1EffLNS1L_9ScaleType4KindE0ELNS_15FloatRoundStyleE2ESJ_EENS1_15EpilogueDefaultEEEEEvvEEEEvNT_6ParamsE:
[----:B------:R-:W0:Y:S01]  /*0000*/  LDC R1, c[0x0][0x28] ;  /* 0x00000a00ff017b82 */ /* 0x000e220000000800 */
[----:B------:R-:W1:Y:S01]  /*0010*/  S2R R95, SR_TID.X ;  /* 0x00000000005f7919 */ /* 0x000e620000002100 */
[----:B------:R-:W-:Y:S01]  /*0020*/  ELECT P0, URZ, PT ;  /* 0x00000000003f782f */ /* 0x000fe20003800000 */
[----:B------:R-:W-:Y:S01]  /*0030*/  BSSY B0, `(.L_x_0) ;  /* 0x000000f000007945 */ /* 0x000fe20003800000 */
[--C-:B-1----:R-:W-:Y:S02]  /*0040*/  SHF.R.U32.HI R0, RZ, 0x5, R95.reuse ;  /* 0x00000005ff007819 */ /* 0x102fe4000001165f */
[----:B------:R-:W-:-:S03]  /*0050*/  SHF.R.U32.HI R6, RZ, 0x7, R95 ;  /* 0x00000007ff067819 */ /* 0x000fc6000001165f */
[----:B------:R-:W1:Y:S04]  /*0060*/  SHFL.IDX PT, R3, R0, RZ, 0x1f ;  /* 0x00001fff00037589 */ /* 0x000e6800000e0000 */
[----:B------:R2:W3:Y:S01]  /*0070*/  SHFL.IDX PT, R2, R6, RZ, 0x1f ;  /* 0x00001fff06027589 */ /* 0x0004e200000e0000 */
[----:B-1----:R-:W-:-:S13]  /*0080*/  ISETP.NE.OR P0, PT, R3, RZ, !P0 ;  /* 0x000000ff0300720c */ /* 0x002fda0004705670 */
[----:B0-23--:R-:W-:Y:S05]  /*0090*/  @P0 BRA `(.L_x_1) ;  /* 0x0000000000200947 */ /* 0x00dfea0003800000 */
[----:B------:R-:W-:Y:S02]  /*00a0*/  ULDC.64 UR4, c[0x0][0x198] ;  /* 0x0000660000047ab9 */ /* 0x000fe40000000a00 */
[----:B------:R-:W-:Y:S02]  /*00b0*/  UIADD3 UR6, UP0, UR4, 0xf0, URZ ;  /* 0x000000f004067890 */ /* 0x000fe4000ff1e03f */
[----:B------:R-:W-:Y:S02]  /*00c0*/  UIADD3 UR4, UP1, UR4, 0x1f0, URZ ;  /* 0x000001f004047890 */ /* 0x000fe4000ff3e03f */
[----:B------:R-:W-:Y:S02]  /*00d0*/  UIADD3.X UR7, URZ, UR5, URZ, UP0, !UPT ;  /* 0x000000053f077290 */ /* 0x000fe400087fe43f */
[----:B------:R-:W-:-:S07]  /*00e0*/  UIADD3.X UR5, URZ, UR5, URZ, UP1, !UPT ;  /* 0x000000053f057290 */ /* 0x000fce0008ffe43f */
[----:B------:R0:W-:Y:S02]  /*00f0*/  UTMACCTL.PF [UR6] ;  /* 0x00000000060079b9 */ /* 0x0001e40008040000 */
[----:B------:R0:W-:Y:S02]  /*0100*/  UTMACCTL.PF [UR4] ;  /* 0x00000000040079b9 */ /* 0x0001e40008040000 */
[----:B0-----:R-:W-:Y:S01]  /*0110*/  NOP ;  /* 0x0000000000007918 */ /* 0x001fe20000000000 */
.L_x_1:
[----:B------:R-:W-:Y:S05]  /*0120*/  BSYNC B0 ;  /* 0x0000000000007941 */ /* 0x000fea0003800000 */
.L_x_0:
[----:B------:R-:W0:Y:S02]  /*0130*/  SHFL.IDX PT, R5, R0, RZ, 0x1f ;  /* 0x00001fff00057589 */ /* 0x000e2400000e0000 */
[----:B0-----:R-:W-:-:S13]  /*0140*/  ISETP.NE.AND P0, PT, R5, RZ, PT ;  /* 0x000000ff0500720c */ /* 0x001fda0003f05270 */
[----:B------:R-:W-:Y:S05]  /*0150*/  @P0 BRA `(.L_x_2) ;  /* 0x0000000000580947 */ /* 0x000fea0003800000 */
[----:B------:R-:W0:Y:S01]  /*0160*/  S2UR UR8, SR_CgaCtaId ;  /* 0x00000000000879c3 */ /* 0x000e220000008800 */
[----:B------:R-:W-:Y:S01]  /*0170*/  UMOV UR4, 0x400 ;  /* 0x0000040000047882 */ /* 0x000fe20000000000 */
[----:B------:R-:W-:Y:S01]  /*0180*/  UMOV UR5, 0x1 ;  /* 0x0000000100057882 */ /* 0x000fe20000000000 */
[----:B------:R-:W-:Y:S01]  /*0190*/  UMOV UR6, 0x4 ;  /* 0x0000000400067882 */ /* 0x000fe20000000000 */
[----:B------:R-:W-:Y:S01]  /*01a0*/  ELECT P0, URZ, PT ;  /* 0x00000000003f782f */ /* 0x000fe20003800000 */
[----:B------:R-:W-:-:S04]  /*01b0*/  UIADD3 UR6, -UR6, 0x100000, URZ ;  /* 0x0010000006067890 */ /* 0x000fc8000fffe13f */
[----:B------:R-:W-:Y:S02]  /*01c0*/  USHF.L.U32 UR7, UR6, 0xb, URZ ;  /* 0x0000000b06077899 */ /* 0x000fe4000800063f */
[----:B------:R-:W-:Y:S02]  /*01d0*/  USHF.L.U32 UR6, UR6, 0x1, URZ ;  /* 0x0000000106067899 */ /* 0x000fe4000800063f */
[----:B0-----:R-:W-:Y:S02]  /*01e0*/  ULEA UR8, UR8, UR4, 0x18 ;  /* 0x0000000408087291 */ /* 0x001fe4000f8ec03f */
[----:B------:R-:W-:-:S04]  /*01f0*/  UIADD3 UR4, -UR5, 0x100000, URZ ;  /* 0x0010000005047890 */ /* 0x000fc8000fffe13f */
[----:B------:R-:W-:Y:S02]  /*0200*/  USHF.L.U32 UR5, UR4, 0xb, URZ ;  /* 0x0000000b04057899 */ /* 0x000fe4000800063f */
[----:B------:R-:W-:Y:S01]  /*0210*/  USHF.L.U32 UR4, UR4, 0x1, URZ ;  /* 0x0000000104047899 */ /* 0x000fe2000800063f */
[----:B------:R-:W0:Y:S11]  /*0220*/  FENCE.VIEW.ASYNC.S ;  /* 0x00000000000073c6 */ /* 0x000e360000000000 */
[----:B0-----:R0:W1:Y:S01]  /*0230*/  SYNCS.EXCH.64 URZ, [UR8], UR4 ;  /* 0x00000004083f75b2 */ /* 0x0010620008000100 */
[----:B------:R0:W2:Y:S01]  /*0240*/  SYNCS.EXCH.64 URZ, [UR8+0x20], UR6 ;  /* 0x00002006083f75b2 */ /* 0x0000a20008000100 */
[----:B------:R0:W3:Y:S01]  /*0250*/  SYNCS.EXCH.64 URZ, [UR8+0x8], UR4 ;  /* 0x00000804083f75b2 */ /* 0x0000e20008000100 */
[----:B------:R0:W4:Y:S01]  /*0260*/  SYNCS.EXCH.64 URZ, [UR8+0x28], UR6 ;  /* 0x00002806083f75b2 */ /* 0x0001220008000100 */
[----:B------:R0:W0:Y:S01]  /*0270*/  SYNCS.EXCH.64 URZ, [UR8+0x10], UR4 ;  /* 0x00001004083f75b2 */ /* 0x0000220008000100 */
[----:B------:R0:W0:Y:S01]  /*0280*/  SYNCS.EXCH.64 URZ, [UR8+0x30], UR6 ;  /* 0x00003006083f75b2 */ /* 0x0000220008000100 */
[----:B------:R0:W0:Y:S01]  /*0290*/  SYNCS.EXCH.64 URZ, [UR8+0x18], UR4 ;  /* 0x00001804083f75b2 */ /* 0x0000220008000100 */
[----:B------:R0:W0:Y:S01]  /*02a0*/  SYNCS.EXCH.64 URZ, [UR8+0x38], UR6 ;  /* 0x00003806083f75b2 */ /* 0x0000220008000100 */
[----:B------:R-:W-:Y:S01]  /*02b0*/  NOP ;  /* 0x0000000000007918 */ /* 0x000fe20000000000 */
.L_x_2:
[----:B------:R-:W-:Y:S01]  /*02c0*/  SHF.R.S32.HI R4, RZ, 0x1f, R95 ;  /* 0x0000001fff047819 */ /* 0x000fe2000001145f */
[----:B------:R-:W5:Y:S01]  /*02d0*/  SHFL.IDX PT, R0, R0, RZ, 0x1f ;  /* 0x00001fff00007589 */ /* 0x000f6200000e0000 */
[----:B0-----:R-:W0:Y:S01]  /*02e0*/  S2UR UR8, SR_CTAID.X ;  /* 0x00000000000879c3 */ /* 0x001e220000002500 */
[----:B------:R-:W-:Y:S02]  /*02f0*/  ELECT P0, URZ, PT ;  /* 0x00000000003f782f */ /* 0x000fe40003800000 */
[----:B------:R-:W-:Y:S01]  /*0300*/  LEA.HI R4, R4, R95, RZ, 0x7 ;  /* 0x0000005f04047211 */ /* 0x000fe200078f38ff */
[----:B------:R-:W-:Y:S01]  /*0310*/  ULDC UR4, c[0x0][0x150] ;  /* 0x0000540000047ab9 */ /* 0x000fe20000000800 */
[----:B------:R-:W-:Y:S01]  /*0320*/  SHF.R.S32.HI R10, RZ, 0x1f, R5 ;  /* 0x0000001fff0a7819 */ /* 0x000fe20000011405 */
[----:B------:R-:W-:Y:S01]  /*0330*/  NOP ;  /* 0x0000000000007918 */ /* 0x000fe20000000000 */
[----:B------:R-:W-:Y:S01]  /*0340*/  LOP3.LUT R4, R4, 0xffffff80, RZ, 0xc0, !PT ;  /* 0xffffff8004047812 */ /* 0x000fe200078ec0ff */
[----:B------:R-:W-:Y:S01]  /*0350*/  NOP ;  /* 0x0000000000007918 */ /* 0x000fe20000000000 */
[----:B------:R-:W-:Y:S01]  /*0360*/  LEA.HI R10, R10, R5, RZ, 0x2 ;  /* 0x000000050a0a7211 */ /* 0x000fe200078f10ff */
[----:B------:R-:W1:Y:S01]  /*0370*/  LDC R12, c[0x0][0x144] ;  /* 0x00005100ff0c7b82 */ /* 0x000e620000000800 */
[----:B------:R-:W-:Y:S01]  /*0380*/  IMAD.MOV.U32 R22, RZ, RZ, 0x1 ;  /* 0x00000001ff167424 */ /* 0x000fe200078e00ff */
[----:B------:R-:W-:Y:S01]  /*0390*/  ISETP.NE.AND P3, PT, R2, RZ, PT ;  /* 0x000000ff0200720c */ /* 0x000fe20003f65270 */
[----:B------:R-:W-:Y:S01]  /*03a0*/  IMAD.IADD R8, R95, 0x1, -R4 ;  /* 0x000000015f087824 */ /* 0x000fe200078e0a04 */
[----:B------:R-:W-:Y:S01]  /*03b0*/  LOP3.LUT R10, R10, 0x3ffffffc, RZ, 0xc0, !PT ;  /* 0x3ffffffc0a0a7812 */ /* 0x000fe200078ec0ff */
[----:B------:R-:W2:Y:S03]  /*03c0*/  S2R R4, SR_CTAID.Y ;  /* 0x0000000000047919 */ /* 0x000ea60000002600 */
[----:B------:R-:W-:Y:S01]  /*03d0*/  SHF.R.S32.HI R7, RZ, 0x1f, R8 ;  /* 0x0000001fff077819 */ /* 0x000fe20000011408 */
[----:B------:R-:W-:Y:S01]  /*03e0*/  IMAD.IADD R10, R5, 0x1, -R10 ;  /* 0x00000001050a7824 */ /* 0x000fe200078e0a0a */
[----:B------:R-:W3:Y:S02]  /*03f0*/  LDC R14, c[0x0][0x140] ;  /* 0x00005000ff0e7b82 */ /* 0x000ee40000000800 */
[----:B------:R-:W-:-:S02]  /*0400*/  LEA.HI R7, R7, R8, RZ, 0x3 ;  /* 0x0000000807077211 */ /* 0x000fc400078f18ff */
[----:B-----5:R-:W-:Y:S02]  /*0410*/  ISETP.NE.OR P0, PT, R0, RZ, !P0 ;  /* 0x000000ff0000720c */ /* 0x020fe40004705670 */
[--C-:B------:R-:W-:Y:S02]  /*0420*/  SHF.R.S32.HI R0, RZ, 0x3, R7.reuse ;  /* 0x00000003ff007819 */ /* 0x100fe40000011407 */
[----:B0-----:R-:W-:Y:S02]  /*0430*/  I2FP.F32.U32 R9, UR8 ;  /* 0x0000000800097c45 */ /* 0x001fe40008201000 */
[----:B------:R-:W-:-:S03]  /*0440*/  SHF.R.S32.HI R7, RZ, 0x1f, R7 ;  /* 0x0000001fff077819 */ /* 0x000fc60000011407 */
[----:B------:R-:W-:Y:S01]  /*0450*/  FMUL R11, R9, UR4 ;  /* 0x00000004090b7c20 */ /* 0x000fe20008400000 */
[----:B------:R-:W-:Y:S01]  /*0460*/  LEA.HI R7, R7, R0, RZ, 0x2 ;  /* 0x0000000007077211 */ /* 0x000fe200078f10ff */
[----:B------:R-:W-:Y:S01]  /*0470*/  ULDC UR4, c[0x0][0x154] ;  /* 0x0000550000047ab9 */ /* 0x000fe20000000800 */
[----:B------:R-:W0:Y:S01]  /*0480*/  LDC R9, c[0x0][0x148] ;  /* 0x00005200ff097b82 */ /* 0x000e220000000800 */
[----:B------:R-:W-:Y:S01]  /*0490*/  VOTEU.ALL UP0, P0 ;  /* 0x00000000003f7886 */ /* 0x000fe20000000000 */
[----:B------:R-:W-:Y:S01]  /*04a0*/  LOP3.LUT R7, R7, 0xfffffffc, RZ, 0xc0, !PT ;  /* 0xfffffffc07077812 */ /* 0x000fe200078ec0ff */
[----:B------:R-:W5:Y:S01]  /*04b0*/  F2I.U32.TRUNC.NTZ R11, R11 ;  /* 0x0000000b000b7305 */ /* 0x000f62000020f000 */
[----:B------:R-:W-:Y:S02]  /*04c0*/  VOTEU.ALL UP1, P0 ;  /* 0x00000000003f7886 */ /* 0x000fe40000020000 */
[----:B------:R-:W-:Y:S01]  /*04d0*/  @!UP0 UMOV UR6, 0x400 ;  /* 0x0000040000068882 */ /* 0x000fe20000000000 */
[----:B------:R-:W-:Y:S01]  /*04e0*/  IMAD.IADD R7, R0, 0x1, -R7 ;  /* 0x0000000100077824 */ /* 0x000fe200078e0a07 */
[----:B------:R-:W4:Y:S01]  /*04f0*/  @!UP0 S2UR UR7, SR_CgaCtaId ;  /* 0x00000000000789c3 */ /* 0x000f220000008800 */
[----:B------:R-:W-:-:S02]  /*0500*/  SHF.R.S32.HI R0, RZ, 0x1f, R3 ;  /* 0x0000001fff007819 */ /* 0x000fc40000011403 */
[----:B------:R-:W-:Y:S01]  /*0510*/  IMAD R10, R10, 0x4, R7 ;  /* 0x000000040a0a7824 */ /* 0x000fe200078e0207 */
[----:B--2---:R-:W-:Y:S02]  /*0520*/  I2FP.F32.U32 R13, R4 ;  /* 0x00000004000d7245 */ /* 0x004fe40000201000 */
[----:B------:R-:W-:Y:S01]  /*0530*/  LEA.HI R0, R0, R3, RZ, 0x2 ;  /* 0x0000000300007211 */ /* 0x000fe200078f10ff */
[C---:B------:R-:W-:Y:S01]  /*0540*/  IMAD.SHL.U32 R19, R10.reuse, 0x4, RZ ;  /* 0x000000040a137824 */ /* 0x040fe200078e00ff */
[----:B------:R-:W-:Y:S01]  /*0550*/  LEA.HI R7, R10, R10, RZ, 0x1 ;  /* 0x0000000a0a077211 */ /* 0x000fe200078f08ff */
[----:B------:R-:W-:Y:S01]  /*0560*/  FMUL R13, R13, UR4 ;  /* 0x000000040d0d7c20 */ /* 0x000fe20008400000 */
[----:B-----5:R-:W-:Y:S01]  /*0570*/  IMAD.MOV R15, RZ, RZ, -R11 ;  /* 0x000000ffff0f7224 */ /* 0x020fe200078e0a0b */
[----:B------:R-:W-:Y:S01]  /*0580*/  LOP3.LUT R0, R0, 0xfffffffc, RZ, 0xc0, !PT ;  /* 0xfffffffc00007812 */ /* 0x000fe200078ec0ff */
[----:B------:R-:W-:Y:S01]  /*0590*/  UMOV UR4, 0x20 ;  /* 0x0000002000047882 */ /* 0x000fe20000000000 */
[----:B------:R-:W-:Y:S01]  /*05a0*/  LOP3.LUT R11, R7, 0xfffffffe, RZ, 0xc0, !PT ;  /* 0xfffffffe070b7812 */ /* 0x000fe200078ec0ff */
[----:B-1----:R-:W-:Y:S01]  /*05b0*/  IMAD R7, R12, R15, UR8 ;  /* 0x000000080c077e24 */ /* 0x002fe2000f8e020f */
[----:B------:R-:W1:Y:S01]  /*05c0*/  F2I.U32.TRUNC.NTZ R13, R13 ;  /* 0x0000000d000d7305 */ /* 0x000e62000020f000 */
[----:B------:R-:W-:Y:S01]  /*05d0*/  IMAD.IADD R3, R3, 0x1, -R0 ;  /* 0x0000000103037824 */ /* 0x000fe200078e0a00 */
[C---:B------:R-:W-:Y:S01]  /*05e0*/  LOP3.LUT R19, R10.reuse, 0xc, R19, 0x78, !PT ;  /* 0x0000000c0a137812 */ /* 0x040fe200078e7813 */
[----:B------:R-:W-:Y:S01]  /*05f0*/  IMAD.IADD R12, R10, 0x1, -R11 ;  /* 0x000000010a0c7824 */ /* 0x000fe200078e0a0b */
[----:B------:R-:W-:-:S04]  /*0600*/  @!UP0 UIADD3 UR4, -UR4, 0x100000, URZ ;  /* 0x0010000004048890 */ /* 0x000fc8000fffe13f */
[----:B------:R-:W-:Y:S02]  /*0610*/  @!UP0 USHF.L.U32 UR5, UR4, 0xb, URZ ;  /* 0x0000000b04058899 */ /* 0x000fe4000800063f */
[----:B------:R-:W-:Y:S01]  /*0620*/  @!UP0 USHF.L.U32 UR4, UR4, 0x1, URZ ;  /* 0x0000000104048899 */ /* 0x000fe2000800063f */
[----:B---3--:R-:W-:Y:S02]  /*0630*/  ISETP.EQ.U32.AND P2, PT, R14, 0x1, PT ;  /* 0x000000010e00780c */ /* 0x008fe40003f42070 */
[C---:B------:R-:W-:Y:S02]  /*0640*/  ISETP.NE.AND P1, PT, R3.reuse, 0x3, PT ;  /* 0x000000030300780c */ /* 0x040fe40003f25270 */
[----:B------:R-:W-:Y:S01]  /*0650*/  ISETP.NE.AND P4, PT, R12, R7, PT ;  /* 0x000000070c00720c */ /* 0x000fe20003f85270 */
[----:B----4-:R-:W-:Y:S01]  /*0660*/  @!UP0 ULEA UR6, UR7, UR6, 0x18 ;  /* 0x0000000607068291 */ /* 0x010fe2000f8ec03f */
[----:B------:R-:W-:Y:S01]  /*0670*/  ISETP.EQ.OR P1, PT, R3, RZ, !P1 ;  /* 0x000000ff0300720c */ /* 0x000fe20004f22670 */
[----:B------:R-:W-:Y:S01]  /*0680*/  VOTEU.ALL UP0, P0 ;  /* 0x00000000003f7886 */ /* 0x000fe20000000000 */
[----:B------:R-:W-:Y:S01]  /*0690*/  LOP3.LUT P0, RZ, R8, 0x7, RZ, 0xc0, !PT ;  /* 0x0000000708ff7812 */ /* 0x000fe2000780c0ff */
[C---:B------:R-:W-:Y:S01]  /*06a0*/  VIADD R8, R2.reuse, 0xffffffff ;  /* 0xffffffff02087836 */ /* 0x040fe20000000000 */
[----:B------:R-:W-:Y:S01]  /*06b0*/  ISETP.EQ.AND P1, PT, R2, RZ, P1 ;  /* 0x000000ff0200720c */ /* 0x000fe20000f22270 */
[----:B-1----:R-:W-:Y:S01]  /*06c0*/  IMAD.MOV R23, RZ, RZ, -R13 ;  /* 0x000000ffff177224 */ /* 0x002fe200078e0a0d */
[----:B------:R-:W-:-:S02]  /*06d0*/  ISETP.LT.U32.AND P0, PT, R19, 0x2, !P0 ;  /* 0x000000021300780c */ /* 0x000fc40004701070 */
[----:B------:R-:W-:Y:S01]  /*06e0*/  ISETP.GE.U32.AND P6, PT, R8, 0x2, PT ;  /* 0x000000020800780c */ /* 0x000fe20003fc6070 */
[----:B0-----:R-:W-:Y:S01]  /*06f0*/  IMAD R11, R9, R23, R4 ;  /* 0x00000017090b7224 */ /* 0x001fe200078e0204 */
[----:B------:R-:W-:Y:S01]  /*0700*/  SEL R18, RZ, 0x1, !P1 ;  /* 0x00000001ff127807 */ /* 0x000fe20004800000 */
[----:B------:R-:W0:Y:S02]  /*0710*/  FENCE.VIEW.ASYNC.S ;  /* 0x00000000000073c6 */ /* 0x000e240000000000 */
[----:B0-----:R0:W1:Y:S01]  /*0720*/  @!UP0 SYNCS.EXCH.64 URZ, [UR6+0x50], UR4 ;  /* 0x00005004063f85b2 */ /* 0x0010620008000100 */
[----:B------:R-:W-:Y:S02]  /*0730*/  @P4 LEA.HI R0, R19, R19, RZ, 0x1 ;  /* 0x0000001313004211 */ /* 0x000fe400078f08ff */
[----:B------:R-:W-:Y:S02]  /*0740*/  SEL R18, R18, 0x2, P6 ;  /* 0x0000000212127807 */ /* 0x000fe40003000000 */
[----:B------:R-:W-:-:S04]  /*0750*/  @P4 SHF.R.S32.HI R0, RZ, 0x1, R0 ;  /* 0x00000001ff004819 */ /* 0x000fc80000011400 */
[----:B------:R-:W-:Y:S02]  /*0760*/  @P4 ISETP.NE.AND P5, PT, R0, R11, PT ;  /* 0x0000000b0000420c */ /* 0x000fe40003fa5270 */
[----:B------:R-:W-:Y:S02]  /*0770*/  SEL R11, RZ, 0x1, !P0 ;  /* 0x00000001ff0b7807 */ /* 0x000fe40004000000 */
[----:B------:R-:W-:Y:S02]  /*0780*/  @P4 SEL R22, RZ, 0x1, P5 ;  /* 0x00000001ff164807 */ /* 0x000fe40002800000 */
[----:B------:R-:W-:Y:S01]  /*0790*/  LOP3.LUT R0, R95, 0x7f, RZ, 0xc0, !PT ;  /* 0x0000007f5f007812 */ /* 0x000fe200078ec0ff */
[----:B------:R0:W2:Y:S01]  /*07a0*/  @!UP1 SYNCS.EXCH.64 URZ, [UR6+0x58], UR4 ;  /* 0x00005804063f95b2 */ /* 0x0000a20008000100 */
[----:B------:R-:W-:Y:S01]  /*07b0*/  LOP3.LUT R22, R22, R11, RZ, 0xc0, !PT ;  /* 0x0000000b16167212 */ /* 0x000fe200078ec0ff */
[----:B------:R-:W-:Y:S01]  /*07c0*/  NOP ;  /* 0x0000000000007918 */ /* 0x000fe20000000000 */
[----:B------:R-:W-:Y:S05]  /*07d0*/  @!P2 BRA `(.L_x_3) ;  /* 0x000000000008a947 */ /* 0x000fea0003800000 */
[----:B-12---:R-:W-:Y:S01]  /*07e0*/  UCGABAR_ARV ;  /* 0x00000000000079c7 */ /* 0x006fe20008000000 */
[----:B------:R-:W-:Y:S05]  /*07f0*/  BRA `(.L_x_4) ;  /* 0x0000000000047947 */ /* 0x000fea0003800000 */
.L_x_3:
[----:B-12---:R-:W-:Y:S01]  /*0800*/  NOP ;  /* 0x0000000000007918 */ /* 0x006fe20000000000 */
.L_x_4:
[----:B------:R-:W1:Y:S01]  /*0810*/  LDC R2, c[0x0][0x65c] ;  /* 0x00019700ff027b82 */ /* 0x000e620000000800 */
[----:B------:R-:W-:Y:S02]  /*0820*/  IMAD.U32 R10, RZ, RZ, UR8 ;  /* 0x00000008ff0a7e24 */ /* 0x000fe4000f8e00ff */
[----:B------:R-:W-:Y:S01]  /*0830*/  IMAD.MOV.U32 R11, RZ, RZ, RZ ;  /* 0x000000ffff0b7224 */ /* 0x000fe200078e00ff */
[----:B-1----:R-:W-:-:S04]  /*0840*/  ISETP.NE.AND P1, PT, R2, 0x1, PT ;  /* 0x000000010200780c */ /* 0x002fc80003f25270 */
[----:B------:R-:W-:-:S09]  /*0850*/  P2R R5, PR, RZ, 0x2 ;  /* 0x00000002ff057803 */ /* 0x000fd20000000000 */
[----:B------:R-:W1:Y:S01]  /*0860*/  @P1 LDC R17, c[0x0][0x10] ;  /* 0x00000400ff111b82 */ /* 0x000e620000000800 */
[----:B------:R-:W-:Y:S02]  /*0870*/  @P1 IMAD.MOV.U32 R5, RZ, RZ, RZ ;  /* 0x000000ffff051224 */ /* 0x000fe400078e00ff */
[----:B------:R-:W-:-:S05]  /*0880*/  @P1 IMAD.MOV.U32 R15, RZ, RZ, RZ ;  /* 0x000000ffff0f1224 */ /* 0x000fca00078e00ff */
[----:B------:R-:W2:Y:S01]  /*0890*/  @!P1 LDC R13, c[0x0][0xc] ;  /* 0x00000300ff0d9b82 */ /* 0x000ea20000000800 */
[----:B0-----:R-:W-:Y:S01]  /*08a0*/  ULDC UR4, c[0x0][0xc] ;  /* 0x0000030000047ab9 */ /* 0x001fe20000000800 */
[----:B------:R-:W-:Y:S01]  /*08b0*/  ULDC UR5, c[0x0][0x10] ;  /* 0x0000040000057ab9 */ /* 0x000fe20000000800 */
[----:B------:R-:W-:Y:S01]  /*08c0*/  ULDC UR6, c[0x0][0x14] ;  /* 0x0000050000067ab9 */ /* 0x000fe20000000800 */
[----:B------:R-:W-:-:S04]  /*08d0*/  UIMAD.WIDE.U32 UR4, UR4, UR5, URZ ;  /* 0x00000005040472a5 */ /* 0x000fc8000f8e003f */
[----:B------:R-:W-:Y:S02]  /*08e0*/  UIMAD.WIDE.U32 UR38, UR4, UR6, URZ ;  /* 0x00000006042672a5 */ /* 0x000fe4000f8e003f */
[----:B------:R-:W-:-:S04]  /*08f0*/  UIMAD UR41, UR5, UR6, URZ ;  /* 0x00000006052972a4 */ /* 0x000fc8000f8e023f */
[----:B------:R-:W-:Y:S01]  /*0900*/  UIADD3 UR41, UR39, UR41, URZ ;  /* 0x0000002927297290 */ /* 0x000fe2000fffe03f */
[----:B-1----:R-:W-:-:S04]  /*0910*/  @P1 IMAD.WIDE.U32 R16, R17, UR8, R4 ;  /* 0x0000000811101c25 */ /* 0x002fc8000f8e0004 */
[----:B------:R-:W-:Y:S02]  /*0920*/  @P1 IMAD.IADD R17, R17, 0x1, R15 ;  /* 0x0000000111111824 */ /* 0x000fe400078e020f */
[----:B--2---:R-:W-:-:S04]  /*0930*/  @!P1 IMAD.WIDE.U32 R10, R4, R13, R10 ;  /* 0x0000000d040a9225 */ /* 0x004fc800078e000a */
[----:B------:R-:W-:Y:S02]  /*0940*/  @!P1 IMAD.MOV.U32 R16, RZ, RZ, R10 ;  /* 0x000000ffff109224 */ /* 0x000fe400078e000a */
[----:B------:R-:W-:Y:S01]  /*0950*/  @!P1 IMAD.MOV.U32 R17, RZ, RZ, R11 ;  /* 0x000000ffff119224 */ /* 0x000fe200078e000b */
[----:B------:R-:W-:Y:S06]  /*0960*/  @!P2 BRA `(.L_x_5) ;  /* 0x00000000000ca947 */ /* 0x000fec0003800000 */
[----:B------:R-:W-:Y:S01]  /*0970*/  UCGABAR_WAIT ;  /* 0x0000000000007dc7 */ /* 0x000fe20008000000 */
[----:B------:R-:W-:Y:S01]  /*0980*/  CCTL.IVALL ;  /* 0x00000000ff00798f */ /* 0x000fe20002000000 */
[----:B------:R-:W-:Y:S05]  /*0990*/  BRA `(.L_x_6) ;  /* 0x0000000000047947 */ /* 0x000fea0003800000 */
.L_x_5:
[----:B------:R-:W-:Y:S06]  /*09a0*/  BAR.SYNC.DEFER_BLOCKING 0x0 ;  /* 0x0000000000007b1d */ /* 0x000fec0000010000 */
.L_x_6:
[----:B------:R-:W-:Y:S05]  /*09b0*/  @!P3 BRA `(.L_x_7) ;  /* 0x0000005c0094b947 */ /* 0x000fea0003800000 */
[----:B------:R-:W-:-:S13]  /*09c0*/  ISETP.GT.U32.AND P0, PT, R8, 0x1, PT ;  /* 0x000000010800780c */ /* 0x000fda0003f04070 */
[----:B------:R-:W-:Y:S05]  /*09d0*/  @P0 EXIT ;  /* 0x000000000000094d */ /* 0x000fea0003800000 */
[----:B------:R-:W-:Y:S01]  /*09e0*/  ULDC.64 UR4, c[0x0][0x650] ;  /* 0x0001940000047ab9 */ /* 0x000fe20000000a00 */
[----:B------:R-:W-:Y:S01]  /*09f0*/  PRMT R3, RZ, 0x7610, R3 ;  /* 0x00007610ff037816 */ /* 0x000fe20000000003 */
[----:B------:R-:W-:Y:S01]  /*0a00*/  IMAD.MOV.U32 R103, RZ, RZ, -0x1 ;  /* 0xffffffffff677424 */ /* 0x000fe200078e00ff */
[----:B------:R-:W-:Y:S01]  /*0a10*/  ISETP.GE.U32.AND P0, PT, R16, UR4, PT ;  /* 0x0000000410007c0c */ /* 0x000fe2000bf06070 */
[----:B------:R-:W-:Y:S02]  /*0a20*/  IMAD.MOV.U32 R100, RZ, RZ, -0x1 ;  /* 0xffffffffff647424 */ /* 0x000fe400078e00ff */
[----:B------:R-:W-:Y:S01]  /*0a30*/  IMAD.MOV.U32 R101, RZ, RZ, -0x1 ;  /* 0xffffffffff657424 */ /* 0x000fe200078e00ff */
[----:B------:R-:W-:-:S13]  /*0a40*/  ISETP.GE.U32.AND.EX P0, PT, R17, UR5, PT, P0 ;  /* 0x0000000511007c0c */ /* 0x000fda000bf06100 */
[----:B------:R-:W-:Y:S05]  /*0a50*/  @P0 BRA `(.L_x_8) ;  /* 0x0000000400280947 */ /* 0x000fea0003800000 */
[----:B------:R-:W0:Y:S01]  /*0a60*/  LDC.64 R24, c[0x0][0x628] ;  /* 0x00018a00ff187b82 */ /* 0x000e220000000a00 */
[----:B------:R-:W-:Y:S02]  /*0a70*/  IMAD.MOV.U32 R10, RZ, RZ, R16 ;  /* 0x000000ffff0a7224 */ /* 0x000fe400078e0010 */
[----:B------:R-:W-:-:S05]  /*0a80*/  IMAD.MOV.U32 R11, RZ, RZ, R17 ;  /* 0x000000ffff0b7224 */ /* 0x000fca00078e0011 */
[----:B------:R-:W1:Y:S08]  /*0a90*/  LDC R8, c[0x0][0x630] ;  /* 0x00018c00ff087b82 */ /* 0x000e700000000800 */
[----:B------:R-:W2:Y:S01]  /*0aa0*/  LDC.64 R26, c[0x0][0x620] ;  /* 0x00018800ff1a7b82 */ /* 0x000ea20000000a00 */
[----:B0-----:R-:W-:-:S04]  /*0ab0*/  ISETP.NE.U32.AND P0, PT, R24, RZ, PT ;  /* 0x000000ff1800720c */ /* 0x001fc80003f05070 */
[----:B------:R-:W-:-:S13]  /*0ac0*/  ISETP.NE.AND.EX P0, PT, R25, RZ, PT, P0 ;  /* 0x000000ff1900720c */ /* 0x000fda0003f05300 */
[----:B-12---:R-:W-:Y:S05]  /*0ad0*/  @!P0 BRA `(.L_x_9) ;  /* 0x0000000000288947 */ /* 0x006fea0003800000 */
[----:B------:R-:W0:Y:S02]  /*0ae0*/  LDC R3, c[0x0][0x634] ;  /* 0x00018d00ff037b82 */ /* 0x000e240000000800 */
[----:B0-----:R-:W-:-:S05]  /*0af0*/  IADD3 R3, P0, R16, R3, RZ ;  /* 0x0000000310037210 */ /* 0x001fca0007f1e0ff */
[----:B------:R-:W-:-:S04]  /*0b00*/  IMAD.X R21, RZ, RZ, R17, P0 ;  /* 0x000000ffff157224 */ /* 0x000fc800000e0611 */
[----:B------:R-:W-:-:S04]  /*0b10*/  IMAD.WIDE.U32 R10, R21, R24, RZ ;  /* 0x00000018150a7225 */ /* 0x000fc800078e00ff */
[----:B------:R-:W-:-:S04]  /*0b20*/  IMAD.WIDE.U32 R12, P0, R3, R25, R10 ;  /* 0x00000019030c7225 */ /* 0x000fc8000780000a */
[----:B------:R-:W-:-:S04]  /*0b30*/  IMAD.WIDE.U32 R10, R3, R24, RZ ;  /* 0x00000018030a7225 */ /* 0x000fc800078e00ff */
[----:B------:R-:W-:Y:S01]  /*0b40*/  IMAD.X R15, RZ, RZ, RZ, P0 ;  /* 0x000000ffff0f7224 */ /* 0x000fe200000e06ff */
[----:B------:R-:W-:Y:S01]  /*0b50*/  IADD3 RZ, P0, R11, R12, RZ ;  /* 0x0000000c0bff7210 */ /* 0x000fe20007f1e0ff */
[----:B------:R-:W-:-:S04]  /*0b60*/  IMAD.MOV.U32 R14, RZ, RZ, R13 ;  /* 0x000000ffff0e7224 */ /* 0x000fc800078e000d */
[----:B------:R-:W-:-:S08]  /*0b70*/  IMAD.WIDE.U32.X R10, R21, R25, R14, P0 ;  /* 0x00000019150a7225 */ /* 0x000fd000000e040e */
.L_x_9:
[----:B------:R-:W0:Y:S01]  /*0b80*/  LDC.64 R30, c[0x0][0x640] ;  /* 0x00019000ff1e7b82 */ /* 0x000e220000000a00 */
[-CC-:B------:R-:W-:Y:S02]  /*0b90*/  SHF.R.U64 R101, R10, R8.reuse, R11.reuse ;  /* 0x000000080a657219 */ /* 0x180fe4000000120b */
[----:B------:R-:W-:Y:S02]  /*0ba0*/  SHF.R.U32.HI R3, RZ, R8, R11 ;  /* 0x00000008ff037219 */ /* 0x000fe4000001160b */
[----:B------:R-:W-:-:S03]  /*0bb0*/  IADD3 R5, P0, RZ, -R101, RZ ;  /* 0x80000065ff057210 */ /* 0x000fc60007f1e0ff */
[----:B------:R-:W1:Y:S02]  /*0bc0*/  LDC R12, c[0x0][0x618] ;  /* 0x00018600ff0c7b82 */ /* 0x000e640000000800 */
[----:B------:R-:W-:Y:S02]  /*0bd0*/  IMAD.X R3, RZ, RZ, ~R3, P0 ;  /* 0x000000ffff037224 */ /* 0x000fe400000e0e03 */
[----:B------:R-:W-:-:S04]  /*0be0*/  IMAD.WIDE.U32 R10, R5, R26, R16 ;  /* 0x0000001a050a7225 */ /* 0x000fc800078e0010 */
[----:B------:R-:W2:Y:S01]  /*0bf0*/  LDC R20, c[0x0][0x608] ;  /* 0x00018200ff147b82 */ /* 0x000ea20000000800 */
[----:B------:R-:W-:Y:S02]  /*0c00*/  IMAD R8, R3, R26, RZ ;  /* 0x0000001a03087224 */ /* 0x000fe400078e02ff */
[----:B------:R-:W-:Y:S02]  /*0c10*/  IMAD.MOV.U32 R3, RZ, RZ, -0x1 ;  /* 0xffffffffff037424 */ /* 0x000fe400078e00ff */
[----:B------:R-:W-:Y:S02]  /*0c20*/  IMAD R5, R5, R27, R8 ;  /* 0x0000001b05057224 */ /* 0x000fe400078e0208 */
[----:B------:R-:W-:Y:S01]  /*0c30*/  IMAD R26, R9, R23, R4 ;  /* 0x00000017091a7224 */ /* 0x000fe200078e0204 */
[----:B------:R-:W3:Y:S01]  /*0c40*/  LDC R28, c[0x0][0x658] ;  /* 0x00019600ff1c7b82 */ /* 0x000ee20000000800 */
[----:B------:R-:W-:Y:S01]  /*0c50*/  IMAD.IADD R5, R11, 0x1, R5 ;  /* 0x000000010b057824 */ /* 0x000fe200078e0205 */
[----:B0-----:R-:W-:Y:S01]  /*0c60*/  ISETP.NE.U32.AND P0, PT, R30, RZ, PT ;  /* 0x000000ff1e00720c */ /* 0x001fe20003f05070 */
[----:B------:R-:W-:-:S03]  /*0c70*/  IMAD.MOV.U32 R23, RZ, RZ, 0x1 ;  /* 0x00000001ff177424 */ /* 0x000fc600078e00ff */
[----:B------:R-:W-:Y:S02]  /*0c80*/  ISETP.NE.AND.EX P0, PT, R31, RZ, PT, P0 ;  /* 0x000000ff1f00720c */ /* 0x000fe40003f05300 */
[----:B------:R-:W0:Y:S01]  /*0c90*/  LDC R24, c[0x0][0x600] ;  /* 0x00018000ff187b82 */ /* 0x000e220000000800 */
[-CC-:B-1----:R-:W-:Y:S02]  /*0ca0*/  SHF.R.U64 R14, R10, R12.reuse, R5.reuse ;  /* 0x0000000c0a0e7219 */ /* 0x182fe40000001205 */
[----:B------:R-:W-:-:S05]  /*0cb0*/  SHF.R.U32.HI R5, RZ, R12, R5 ;  /* 0x0000000cff057219 */ /* 0x000fca0000011605 */
[----:B------:R-:W1:Y:S01]  /*0cc0*/  LDC R15, c[0x0][0x648] ;  /* 0x00019200ff0f7b82 */ /* 0x000e620000000800 */
[-CC-:B--2---:R-:W-:Y:S02]  /*0cd0*/  SHF.R.U64 R27, R14, R20.reuse, R5.reuse ;  /* 0x000000140e1b7219 */ /* 0x184fe40000001205 */
[----:B------:R-:W-:-:S05]  /*0ce0*/  SHF.R.U32.HI R5, RZ, R20, R5 ;  /* 0x00000014ff057219 */ /* 0x000fca0000011605 */
[----:B------:R-:W2:Y:S01]  /*0cf0*/  LDC R21, c[0x0][0x638] ;  /* 0x00018e00ff157b82 */ /* 0x000ea20000000800 */
[-CC-:B---3--:R-:W-:Y:S02]  /*0d00*/  SHF.R.U64 R20, R27, R28.reuse, R5.reuse ;  /* 0x0000001c1b147219 */ /* 0x188fe40000001205 */
[-C--:B------:R-:W-:Y:S02]  /*0d10*/  SHF.L.U32 R3, R3, R28.reuse, RZ ;  /* 0x0000001c03037219 */ /* 0x080fe400000006ff */
[----:B------:R-:W-:Y:S01]  /*0d20*/  SHF.R.U32.HI R5, RZ, R28, R5 ;  /* 0x0000001cff057219 */ /* 0x000fe20000011605 */
[----:B------:R-:W-:Y:S01]  /*0d30*/  IMAD.MOV.U32 R4, RZ, RZ, R20 ;  /* 0x000000ffff047224 */ /* 0x000fe200078e0014 */
[----:B------:R-:W-:Y:S01]  /*0d40*/  LOP3.LUT R12, RZ, R3, RZ, 0x33, !PT ;  /* 0x00000003ff0c7212 */ /* 0x000fe200078e33ff */
[----:B------:R-:W3:Y:S01]  /*0d50*/  LDC R25, c[0x0][0x610] ;  /* 0x00018400ff197b82 */ /* 0x000ee20000000800 */
[----:B------:R-:W-:Y:S05]  /*0d60*/  @!P0 BRA `(.L_x_10) ;  /* 0x0000000000288947 */ /* 0x000fea0003800000 */
[----:B------:R-:W4:Y:S02]  /*0d70*/  LDC R3, c[0x0][0x64c] ;  /* 0x00019300ff037b82 */ /* 0x000f240000000800 */
[----:B----4-:R-:W-:-:S05]  /*0d80*/  IADD3 R3, P0, R20, R3, RZ ;  /* 0x0000000314037210 */ /* 0x010fca0007f1e0ff */
        /* <DEDUP_REMOVED lines=8> */
.L_x_10:
[----:B-1----:R-:W-:Y:S01]  /*0e10*/  SHF.R.U64 R4, R4, R15, R5 ;  /* 0x0000000f04047219 */ /* 0x002fe20000001205 */
[----:B0-----:R-:W-:Y:S01]  /*0e20*/  VIADD R5, R24, 0xffffffff ;  /* 0xffffffff18057836 */ /* 0x001fe20000000000 */
[----:B------:R-:W-:Y:S02]  /*0e30*/  SHF.L.U32 R3, R23, R28, RZ ;  /* 0x0000001c17037219 */ /* 0x000fe400000006ff */
[----:B------:R-:W-:Y:S01]  /*0e40*/  LOP3.LUT R12, R27, R12, RZ, 0xc0, !PT ;  /* 0x0000000c1b0c7212 */ /* 0x000fe200078ec0ff */
[----:B------:R-:W-:Y:S01]  /*0e50*/  IMAD.MOV R8, RZ, RZ, -R4 ;  /* 0x000000ffff087224 */ /* 0x000fe200078e0a04 */
[----:B------:R-:W-:-:S03]  /*0e60*/  SEL R7, R7, R26, !P1 ;  /* 0x0000001a07077207 */ /* 0x000fc60004800000 */
[----:B------:R-:W-:Y:S01]  /*0e70*/  IMAD R12, R3, R4, R12 ;  /* 0x00000004030c7224 */ /* 0x000fe200078e020c */
[----:B------:R-:W-:Y:S01]  /*0e80*/  LOP3.LUT R4, R14, R5, RZ, 0xc0, !PT ;  /* 0x000000050e047212 */ /* 0x000fe200078ec0ff */
[----:B--2---:R-:W-:Y:S02]  /*0e90*/  IMAD R3, R8, R21, R20 ;  /* 0x0000001508037224 */ /* 0x004fe400078e0214 */
[----:B---3--:R-:W-:Y:S02]  /*0ea0*/  IMAD R7, R12, R25, R7 ;  /* 0x000000190c077224 */ /* 0x008fe400078e0207 */
[----:B------:R-:W-:Y:S02]  /*0eb0*/  IMAD.MOV.U32 R5, RZ, RZ, 0x1 ;  /* 0x00000001ff057424 */ /* 0x000fe400078e00ff */
[----:B------:R-:W-:-:S03]  /*0ec0*/  IMAD R4, R3, R24, R4 ;  /* 0x0000001803047224 */ /* 0x000fc600078e0204 */
[----:B------:R-:W-:Y:S02]  /*0ed0*/  PRMT R3, R5, 0x7610, R3 ;  /* 0x0000761005037816 */ /* 0x000fe40000000003 */
[----:B------:R-:W-:Y:S02]  /*0ee0*/  SEL R100, R4, R7, !P1 ;  /* 0x0000000704647207 */ /* 0x000fe40004800000 */
[----:B------:R-:W-:-:S07]  /*0ef0*/  SEL R103, R7, R4, !P1 ;  /* 0x0000000407677207 */ /* 0x000fce0004800000 */
.L_x_8:
[----:B------:R-:W-:-:S08]  /*0f00*/  NOP ;  /* 0x0000000000007918 */ /* 0x000fd00000000000 */
[----:B------:R-:W0:Y:S02]  /*0f10*/  USETMAXREG.TRY_ALLOC.CTAPOOL UP0, 0xe8 ;  /* 0x000000e8000079c8 */ /* 0x000e240008000600 */
[----:B0-----:R-:W-:-:S13]  /*0f20*/  PLOP3.LUT P0, PT, PT, PT, UP0, 0x80, 0x0 ;  /* 0x000000000000781c */ /* 0x001fda0003f0f008 */
[----:B------:R-:W-:Y:S05]  /*0f30*/  @!P0 BRA `(.L_x_8) ;  /* 0xfffffffc00f08947 */ /* 0x000fea000383ffff */
[----:B------:R-:W-:Y:S01]  /*0f40*/  ULDC.64 UR4, c[0x0][0x598] ;  /* 0x0001660000047ab9 */ /* 0x000fe20000000a00 */
[----:B------:R-:W-:Y:S01]  /*0f50*/  ULDC.64 UR36, c[0x0][0x208] ;  /* 0x0000820000247ab9 */ /* 0x000fe20000000a00 */
[----:B------:R-:W-:-:S04]  /*0f60*/  ISETP.NE.U32.AND P0, PT, RZ, UR4, PT ;  /* 0x00000004ff007c0c */ /* 0x000fc8000bf05070 */
[----:B------:R-:W-:-:S13]  /*0f70*/  ISETP.NE.AND.EX P0, PT, RZ, UR5, PT, P0 ;  /* 0x00000005ff007c0c */ /* 0x000fda000bf05300 */
[----:B------:R-:W-:Y:S05]  /*0f80*/  @!P0 BRA `(.L_x_11) ;  /* 0x00000000001c8947 */ /* 0x000fea0003800000 */
[----:B------:R-:W0:Y:S02]  /*0f90*/  LDC.64 R4, c[0x0][0x598] ;  /* 0x00016600ff047b82 */ /* 0x000e240000000a00 */
[----:B0-----:R-:W2:Y:S02]  /*0fa0*/  LDG.E.64 R4, desc[UR36][R4.64] ;  /* 0x0000002404047981 */ /* 0x001ea4000c1e1b00 */
[----:B--2---:R-:W-:-:S04]  /*0fb0*/  ISETP.NE.U32.AND P0, PT, R4, RZ, PT ;  /* 0x000000ff0400720c */ /* 0x004fc80003f05070 */
[----:B------:R-:W-:-:S13]  /*0fc0*/  ISETP.NE.AND.EX P0, PT, R5, RZ, PT, P0 ;  /* 0x000000ff0500720c */ /* 0x000fda0003f05300 */
[----:B------:R-:W-:Y:S05]  /*0fd0*/  @!P0 BRA `(.L_x_11) ;  /* 0x0000000000088947 */ /* 0x000fea0003800000 */
[----:B------:R0:W5:Y:S01]  /*0fe0*/  LD.E R23, desc[UR36][R4.64] ;  /* 0x0000002404177980 */ /* 0x000162000c101900 */
[----:B------:R-:W-:Y:S05]  /*0ff0*/  BRA `(.L_x_12) ;  /* 0x0000000000247947 */ /* 0x000fea0003800000 */
.L_x_11:
[----:B------:R-:W-:Y:S02]  /*1000*/  ULDC.64 UR4, c[0x0][0x588] ;  /* 0x0001620000047ab9 */ /* 0x000fe40000000a00 */
[----:B------:R-:W-:-:S04]  /*1010*/  ISETP.NE.U32.AND P0, PT, RZ, UR4, PT ;  /* 0x00000004ff007c0c */ /* 0x000fc8000bf05070 */
[----:B------:R-:W-:-:S13]  /*1020*/  ISETP.NE.AND.EX P0, PT, RZ, UR5, PT, P0 ;  /* 0x00000005ff007c0c */ /* 0x000fda000bf05300 */
[----:B------:R-:W-:Y:S05]  /*1030*/  @!P0 BRA `(.L_x_13) ;  /* 0x00000000000c8947 */ /* 0x000fea0003800000 */
[----:B------:R-:W0:Y:S02]  /*1040*/  LDC.64 R4, c[0x0][0x588] ;  /* 0x00016200ff047b82 */ /* 0x000e240000000a00 */
[----:B0-----:R1:W5:Y:S01]  /*1050*/  LDG.E R23, desc[UR36][R4.64] ;  /* 0x0000002404177981 */ /* 0x001362000c1e1900 */
[----:B------:R-:W-:Y:S05]  /*1060*/  BRA `(.L_x_12) ;  /* 0x0000000000087947 */ /* 0x000fea0003800000 */
.L_x_13:
[----:B------:R-:W-:Y:S02]  /*1070*/  ULDC UR4, c[0x0][0x580] ;  /* 0x0001600000047ab9 */ /* 0x000fe40000000800 */
[----:B------:R-:W-:-:S07]  /*1080*/  IMAD.U32 R23, RZ, RZ, UR4 ;  /* 0x00000004ff177e24 */ /* 0x000fce000f8e00ff */
.L_x_12:
[----:B------:R-:W-:Y:S02]  /*1090*/  ULDC.64 UR4, c[0x0][0x5a0] ;  /* 0x0001680000047ab9 */ /* 0x000fe40000000a00 */
[----:B------:R-:W-:-:S04]  /*10a0*/  ISETP.NE.U32.AND P0, PT, RZ, UR4, PT ;  /* 0x00000004ff007c0c */ /* 0x000fc8000bf05070 */
[----:B------:R-:W-:-:S13]  /*10b0*/  ISETP.NE.AND.EX P0, PT, RZ, UR5, PT, P0 ;  /* 0x00000005ff007c0c */ /* 0x000fda000bf05300 */
[----:B------:R-:W-:Y:S05]  /*10c0*/  @!P0 BRA `(.L_x_14) ;  /* 0x00000000001c8947 */ /* 0x000fea0003800000 */
[----:B01----:R-:W0:Y:S02]  /*10d0*/  LDC.64 R4, c[0x0][0x5a0] ;  /* 0x00016800ff047b82 */ /* 0x003e240000000a00 */
[----:B0-----:R-:W2:Y:S02]  /*10e0*/  LDG.E.64 R4, desc[UR36][R4.64] ;  /* 0x0000002404047981 */ /* 0x001ea4000c1e1b00 */
[----:B--2---:R-:W-:-:S04]  /*10f0*/  ISETP.NE.U32.AND P0, PT, R4, RZ, PT ;  /* 0x000000ff0400720c */ /* 0x004fc80003f05070 */
[----:B------:R-:W-:-:S13]  /*1100*/  ISETP.NE.AND.EX P0, PT, R5, RZ, PT, P0 ;  /* 0x000000ff0500720c */ /* 0x000fda0003f05300 */
[----:B------:R-:W-:Y:S05]  /*1110*/  @!P0 BRA `(.L_x_14) ;  /* 0x0000000000088947 */ /* 0x000fea0003800000 */
[----:B------:R0:W5:Y:S01]  /*1120*/  LD.E R90, desc[UR36][R4.64] ;  /* 0x00000024045a7980 */ /* 0x000162000c101900 */
[----:B------:R-:W-:Y:S05]  /*1130*/  BRA `(.L_x_15) ;  /* 0x0000000000247947 */ /* 0x000fea0003800000 */
.L_x_14:
[----:B------:R-:W-:Y:S02]  /*1140*/  ULDC.64 UR4, c[0x0][0x590] ;  /* 0x0001640000047ab9 */ /* 0x000fe40000000a00 */
[----:B------:R-:W-:-:S04]  /*1150*/  ISETP.NE.U32.AND P0, PT, RZ, UR4, PT ;  /* 0x00000004ff007c0c */ /* 0x000fc8000bf05070 */
[----:B------:R-:W-:-:S13]  /*1160*/  ISETP.NE.AND.EX P0, PT, RZ, UR5, PT, P0 ;  /* 0x00000005ff007c0c */ /* 0x000fda000bf05300 */
[----:B------:R-:W-:Y:S05]  /*1170*/  @!P0 BRA `(.L_x_16) ;  /* 0x00000000000c8947 */ /* 0x000fea0003800000 */
[----:B------:R-:W2:Y:S02]  /*1180*/  LDC.64 R90, c[0x0][0x590] ;  /* 0x00016400ff5a7b82 */ /* 0x000ea40000000a00 */
[----:B--2---:R2:W5:Y:S01]  /*1190*/  LDG.E R90, desc[UR36][R90.64] ;  /* 0x000000245a5a7981 */ /* 0x004562000c1e1900 */
[----:B------:R-:W-:Y:S05]  /*11a0*/  BRA `(.L_x_15) ;  /* 0x0000000000087947 */ /* 0x000fea0003800000 */
.L_x_16:
[----:B------:R-:W-:Y:S02]  /*11b0*/  ULDC UR4, c[0x0][0x584] ;  /* 0x0001610000047ab9 */ /* 0x000fe40000000800 */
[----:B------:R-:W-:-:S07]  /*11c0*/  IMAD.U32 R90, RZ, RZ, UR4 ;  /* 0x00000004ff5a7e24 */ /* 0x000fce000f8e00ff */
.L_x_15:
[----:B------:R-:W-:-:S13]  /*11d0*/  LOP3.LUT P0, RZ, R3, 0xff, RZ, 0xc0, !PT ;  /* 0x000000ff03ff7812 */ /* 0x000fda000780c0ff */
[----:B------:R-:W-:Y:S05]  /*11e0*/  @!P0 EXIT ;  /* 0x000000000000894d */ /* 0x000fea0003800000 */
[----:B------:R-:W3:Y:S01]  /*11f0*/  LDC R93, c[0x0][0x658] ;  /* 0x00019600ff5d7b82 */ /* 0x000ee20000000800 */
[----:B------:R-:W-:Y:S01]  /*1200*/  LOP3.LUT R6, R6, 0x1, RZ, 0xc0, !PT ;  /* 0x0000000106067812 */ /* 0x000fe200078ec0ff */
[----:B------:R-:W-:Y:S01]  /*1210*/  ULDC.64 UR6, c[0x0][0x288] ;  /* 0x0000a20000067ab9 */ /* 0x000fe20000000a00 */
[----:B------:R-:W-:Y:S01]  /*1220*/  SHF.R.U32.HI R3, RZ, 0x2, R95 ;  /* 0x00000002ff037819 */ /* 0x000fe2000001165f */
[----:B------:R-:W-:Y:S01]  /*1230*/  UIADD3 UR4, UR7, 0x3f, URZ ;  /* 0x0000003f07047890 */ /* 0x000fe2000fffe03f */
[----:B------:R-:W-:Y:S01]  /*1240*/  SHF.R.U32.HI R0, RZ, 0x1, R0 ;  /* 0x00000001ff007819 */ /* 0x000fe20000011600 */
[----:B------:R-:W-:Y:S01]  /*1250*/  IMAD.SHL.U32 R88, R6, 0x40, RZ ;  /* 0x0000004006587824 */ /* 0x000fe200078e00ff */
[----:B------:R-:W-:Y:S01]  /*1260*/  LOP3.LUT R3, R3, 0x7, RZ, 0xc0, !PT ;  /* 0x0000000703037812 */ /* 0x000fe200078ec0ff */
[----:B01----:R-:W0:Y:S01]  /*1270*/  LDC.64 R4, c[0x0][0x5c8] ;  /* 0x00017200ff047b82 */ /* 0x003e220000000a00 */
[----:B------:R-:W-:Y:S01]  /*1280*/  USHF.R.S32.HI UR5, URZ, 0x1f, UR4 ;  /* 0x0000001f3f057899 */ /* 0x000fe20008011404 */
[----:B------:R-:W-:Y:S01]  /*1290*/  LOP3.LUT R0, R0, 0x30, RZ, 0xc0, !PT ;  /* 0x0000003000007812 */ /* 0x000fe200078ec0ff */
[----:B------:R-:W-:Y:S01]  /*12a0*/  IMAD.MOV.U32 R8, RZ, RZ, 0x1 ;  /* 0x00000001ff087424 */ /* 0x000fe200078e00ff */
[--C-:B------:R-:W-:Y:S01]  /*12b0*/  LOP3.LUT R88, R88, 0x40, R3.reuse, 0xe2, !PT ;  /* 0x0000004058587812 */ /* 0x100fe200078ee203 */
[----:B------:R-:W-:Y:S01]  /*12c0*/  ULEA.HI UR5, UR5, UR4, URZ, 0x6 ;  /* 0x0000000405057291 */ /* 0x000fe2000f8f303f */
[-C--:B------:R-:W-:Y:S01]  /*12d0*/  IADD3 R3, RZ, -R0.reuse, -R3 ;  /* 0x80000000ff037210 */ /* 0x080fe20007ffe803 */
[----:B------:R-:W-:Y:S01]  /*12e0*/  IMAD.U32 R7, RZ, RZ, UR6 ;  /* 0x00000006ff077e24 */ /* 0x000fe2000f8e00ff */
[----:B------:R-:W1:Y:S01]  /*12f0*/  LDC R97, c[0x0][0x600] ;  /* 0x00018000ff617b82 */ /* 0x000e620000000800 */
[----:B------:R-:W-:Y:S01]  /*1300*/  LOP3.LUT R88, R88, R0, RZ, 0xfc, !PT ;  /* 0x0000000058587212 */ /* 0x000fe200078efcff */
[----:B------:R-:W-:Y:S01]  /*1310*/  IMAD.MOV.U32 R0, RZ, RZ, -0x1 ;  /* 0xffffffffff007424 */ /* 0x000fe200078e00ff */
[----:B------:R-:W-:Y:S01]  /*1320*/  USHF.R.S32.HI UR43, URZ, 0x6, UR5 ;  /* 0x000000063f2b7899 */ /* 0x000fe20008011405 */
[C---:B------:R-:W-:Y:S01]  /*1330*/  LOP3.LUT R94, R95.reuse, 0x3, RZ, 0xc0, !PT ;  /* 0x000000035f5e7812 */ /* 0x040fe200078ec0ff */
[----:B------:R-:W-:Y:S01]  /*1340*/  IMAD R3, R6, -0x40, R3 ;  /* 0xffffffc006037824 */ /* 0x000fe200078e0203 */
[C---:B------:R-:W-:Y:S01]  /*1350*/  LOP3.LUT R96, R95.reuse, 0x80, RZ, 0xc0, !PT ;  /* 0x000000805f607812 */ /* 0x040fe200078ec0ff */
[----:B------:R-:W-:Y:S01]  /*1360*/  UISETP.LT.AND UP0, UPT, UR43, 0x1, UPT ;  /* 0x000000012b00788c */ /* 0x000fe2000bf01270 */
[-C--:B---3--:R-:W-:Y:S01]  /*1370*/  SHF.L.U32 R0, R0, R93.reuse, RZ ;  /* 0x0000005d00007219 */ /* 0x088fe200000006ff */
[----:B------:R-:W-:Y:S01]  /*1380*/  ULDC UR4, c[0x0][0x284] ;  /* 0x0000a10000047ab9 */ /* 0x000fe20000000800 */
[----:B------:R-:W-:Y:S01]  /*1390*/  IMAD R94, R94, -0x2, R7 ;  /* 0xfffffffe5e5e7824 */ /* 0x000fe200078e0207 */
[----:B------:R-:W-:Y:S01]  /*13a0*/  USEL UR44, UR43, 0x1, UP0 ;  /* 0x000000012b2c7887 */ /* 0x000fe20008000000 */
[----:B------:R-:W-:Y:S01]  /*13b0*/  SHF.L.U32 R93, R8, R93, RZ ;  /* 0x0000005d085d7219 */ /* 0x000fe200000006ff */
[----:B------:R-:W-:Y:S01]  /*13c0*/  IMAD.SHL.U32 R95, R95, 0x2, RZ ;  /* 0x000000025f5f7824 */ /* 0x000fe200078e00ff */
[----:B------:R-:W-:Y:S01]  /*13d0*/  LOP3.LUT R102, R18, 0x1, RZ, 0xfc, !PT ;  /* 0x0000000112667812 */ /* 0x000fe200078efcff */
[----:B------:R-:W-:Y:S01]  /*13e0*/  VIADD R99, R3, UR4 ;  /* 0x0000000403637c36 */ /* 0x000fe20008000000 */
[C---:B0-----:R-:W-:Y:S01]  /*13f0*/  SHF.L.U64.HI R92, R4.reuse, 0x3, R5 ;  /* 0x00000003045c7819 */ /* 0x041fe20000010205 */
[----:B--2---:R-:W-:Y:S01]  /*1400*/  IMAD.SHL.U32 R91, R4, 0x8, RZ ;  /* 0x00000008045b7824 */ /* 0x004fe200078e00ff */
[----:B------:R-:W-:Y:S01]  /*1410*/  SHF.R.U32.HI R96, RZ, 0x7, R96 ;  /* 0x00000007ff607819 */ /* 0x000fe20000011660 */
[----:B------:R-:W-:Y:S01]  /*1420*/  IMAD.MOV.U32 R89, RZ, RZ, RZ ;  /* 0x000000ffff597224 */ /* 0x000fe200078e00ff */
[----:B------:R-:W-:Y:S01]  /*1430*/  LOP3.LUT R98, RZ, R0, RZ, 0x33, !PT ;  /* 0x00000000ff627212 */ /* 0x000fe200078e33ff */
[----:B------:R-:W-:Y:S01]  /*1440*/  UIADD3 UR44, UR43, -UR44, URZ ;  /* 0x8000002c2b2c7290 */ /* 0x000fe2000fffe03f */
[----:B------:R-:W-:Y:S01]  /*1450*/  UMOV UR40, URZ ;  /* 0x0000003f00287c82 */ /* 0x000fe20008000000 */
[----:B-1----:R-:W-:Y:S01]  /*1460*/  VIADD R97, R97, 0xffffffff ;  /* 0xffffffff61617836 */ /* 0x002fe20000000000 */
[----:B------:R-:W-:-:S09]  /*1470*/  UMOV UR42, URZ ;  /* 0x0000003f002a7c82 */ /* 0x000fd20008000000 */
.L_x_162:
[----:B0-----:R-:W0:Y:S01]  /*1480*/  SHFL.IDX PT, R0, R96, RZ, 0x1f ;  /* 0x00001fff60007589 */ /* 0x001e2200000e0000 */
[----:B-1----:R-:W1:Y:S01]  /*1490*/  S2UR UR7, SR_CgaCtaId ;  /* 0x00000000000779c3 */ /* 0x002e620000008800 */
[----:B------:R-:W-:Y:S01]  /*14a0*/  UMOV UR6, 0x400 ;  /* 0x0000040000067882 */ /* 0x000fe20000000000 */
[----:B0-----:R-:W-:Y:S01]  /*14b0*/  R2UR UR4, R0 ;  /* 0x00000000000472ca */ /* 0x001fe200000e0000 */
[----:B-1----:R-:W-:-:S12]  /*14c0*/  ULEA UR6, UR7, UR6, 0x18 ;  /* 0x0000000607067291 */ /* 0x002fd8000f8ec03f */
[----:B------:R-:W-:-:S04]  /*14d0*/  ULEA.HI UR5, UR4, UR4, URZ, 0x1 ;  /* 0x0000000404057291 */ /* 0x000fc8000f8f083f */
[----:B------:R-:W-:-:S04]  /*14e0*/  ULOP3.LUT UR5, UR5, 0x7fffe, URZ, 0xc0, !UPT ;  /* 0x0007fffe05057892 */ /* 0x000fc8000f8ec03f */
[----:B------:R-:W-:-:S03]  /*14f0*/  UIADD3 UR5, UR4, -UR5, URZ ;  /* 0x8000000504057290 */ /* 0x000fc6000fffe03f */
[----:B------:R-:W-:Y:S01]  /*1500*/  ULDC UR4, c[0x0][0x28c] ;  /* 0x0000a30000047ab9 */ /* 0x000fe20000000800 */
[----:B------:R-:W-:Y:S01]  /*1510*/  ULEA UR5, UR5, UR6, 0xd ;  /* 0x0000000605057291 */ /* 0x000fe2000f8e683f */
[----:B------:R-:W-:-:S03]  /*1520*/  ISETP.LT.AND P0, PT, RZ, UR4, PT ;  /* 0x00000004ff007c0c */ /* 0x000fc6000bf01270 */
[----:B------:R-:W-:-:S04]  /*1530*/  UIADD3 UR5, UR5, 0x100, URZ ;  /* 0x0000010005057890 */ /* 0x000fc8000fffe03f */
[----:B------:R-:W-:-:S04]  /*1540*/  USHF.R.U32.HI UR5, URZ, 0x4, UR5 ;  /* 0x000000043f057899 */ /* 0x000fc80008011605 */
[----:B------:R-:W-:Y:S02]  /*1550*/  ULOP3.LUT UR45, UR5, 0x3fff, URZ, 0xc0, !UPT ;  /* 0x00003fff052d7892 */ /* 0x000fe4000f8ec03f */
[----:B--2345:R-:W-:Y:S10]  /*1560*/  @P0 BRA `(.L_x_17) ;  /* 0x0000000000400947 */ /* 0x03cff40003800000 */
[----:B------:R-:W-:Y:S01]  /*1570*/  MOV R0, 0x0 ;  /* 0x0000000000007802 */ /* 0x000fe20000000f00 */
[----:B------:R-:W-:Y:S01]  /*1580*/  ULDC.64 UR4, c[0x4][0x68] ;  /* 0x01001a0000047ab9 */ /* 0x000fe20000000a00 */
[----:B------:R-:W-:Y:S01]  /*1590*/  ULDC.64 UR6, c[0x4][0x8] ;  /* 0x0100020000067ab9 */ /* 0x000fe20000000a00 */
[----:B------:R-:W-:Y:S01]  /*15a0*/  IMAD.U32 R4, RZ, RZ, UR4 ;  /* 0x00000004ff047e24 */ /* 0x000fe2000f8e00ff */
[----:B------:R0:W1:Y:S01]  /*15b0*/  LDC.64 R14, c[0x4][R0] ;  /* 0x01000000000e7b82 */ /* 0x0000620000000a00 */
[----:B------:R-:W-:Y:S01]  /*15c0*/  IMAD.U32 R5, RZ, RZ, UR5 ;  /* 0x00000005ff057e24 */ /* 0x000fe2000f8e00ff */
[----:B------:R-:W-:Y:S01]  /*15d0*/  ULDC.64 UR4, c[0x4][0x70] ;  /* 0x01001c0000047ab9 */ /* 0x000fe20000000a00 */
[----:B------:R-:W-:Y:S02]  /*15e0*/  IMAD.U32 R10, RZ, RZ, UR6 ;  /* 0x00000006ff0a7e24 */ /* 0x000fe4000f8e00ff */
[----:B------:R-:W-:Y:S02]  /*15f0*/  IMAD.U32 R6, RZ, RZ, UR4 ;  /* 0x00000004ff067e24 */ /* 0x000fe4000f8e00ff */
[----:B------:R-:W-:-:S02]  /*1600*/  IMAD.U32 R7, RZ, RZ, UR5 ;  /* 0x00000005ff077e24 */ /* 0x000fc4000f8e00ff */
[----:B------:R-:W-:Y:S02]  /*1610*/  IMAD.U32 R11, RZ, RZ, UR7 ;  /* 0x00000007ff0b7e24 */ /* 0x000fe4000f8e00ff */
[----:B------:R-:W-:Y:S02]  /*1620*/  IMAD.MOV.U32 R8, RZ, RZ, 0x1e1 ;  /* 0x000001e1ff087424 */ /* 0x000fe400078e00ff */
[----:B------:R-:W-:Y:S02]  /*1630*/  IMAD.MOV.U32 R12, RZ, RZ, 0x1 ;  /* 0x00000001ff0c7424 */ /* 0x000fe400078e00ff */
[----:B0-----:R-:W-:-:S07]  /*1640*/  IMAD.MOV.U32 R13, RZ, RZ, RZ ;  /* 0x000000ffff0d7224 */ /* 0x001fce00078e00ff */
[----:B------:R-:W-:-:S07]  /*1650*/  LEPC R20, `(.L_x_17) ;  /* 0x000000001014794e */ /* 0x000fce0000000000 */
[----:B-1---5:R-:W-:Y:S05]  /*1660*/  CALL.ABS.NOINC R14 ;  /* 0x000000000e007343 */ /* 0x022fea0003c00000 */
.L_x_17:
[----:B------:R-:W-:-:S13]  /*1670*/  ISETP.NE.AND P0, PT, R102, 0x3, PT ;  /* 0x000000036600780c */ /* 0x000fda0003f05270 */
[----:B------:R-:W-:Y:S05]  /*1680*/  @!P0 BRA `(.L_x_18) ;  /* 0x0000000000048947 */ /* 0x000fea0003800000 */
[----:B------:R-:W-:Y:S01]  /*1690*/  BPT.TRAP 0x1 ;  /* 0x000000040000795c */ /* 0x000fe20000300000 */
.L_x_18:
[----:B------:R-:W0:Y:S01]  /*16a0*/  S2UR UR5, SR_CgaCtaId ;  /* 0x00000000000579c3 */ /* 0x000e220000008800 */
[----:B------:R-:W-:Y:S01]  /*16b0*/  UMOV UR4, 0x400 ;  /* 0x0000040000047882 */ /* 0x000fe20000000000 */
[----:B------:R-:W-:Y:S02]  /*16c0*/  IMAD.U32 R0, RZ, RZ, UR40 ;  /* 0x00000028ff007e24 */ /* 0x000fe4000f8e00ff */
[----:B------:R-:W-:-:S03]  /*16d0*/  IMAD.U32 R3, RZ, RZ, UR42 ;  /* 0x0000002aff037e24 */ /* 0x000fc6000f8e00ff */
[----:B------:R-:W-:Y:S01]  /*16e0*/  SHF.L.U32 R0, R0, 0x1f, RZ ;  /* 0x0000001f00007819 */ /* 0x000fe200000006ff */
[----:B0-----:R-:W-:-:S06]  /*16f0*/  ULEA UR4, UR5, UR4, 0x18 ;  /* 0x0000000405047291 */ /* 0x001fcc000f8ec03f */
[----:B------:R-:W-:-:S04]  /*1700*/  IMAD.U32 R6, RZ, RZ, UR4 ;  /* 0x00000004ff067e24 */ /* 0x000fc8000f8e00ff */
[----:B------:R-:W-:-:S04]  /*1710*/  IMAD R3, R3, 0x8, R6 ;  /* 0x0000000803037824 */ /* 0x000fc800078e0206 */
[----:B------:R0:W1:Y:S01]  /*1720*/  SYNCS.PHASECHK.TRANS64.TRYWAIT P1, [R3+URZ], R0 ;  /* 0x00000000030075a7 */ /* 0x000062000802017f */
[----:B------:R-:W-:Y:S05]  /*1730*/  @!P0 BRA `(.L_x_19) ;  /* 0x0000000000048947 */ /* 0x000fea0003800000 */
[----:B------:R-:W-:Y:S01]  /*1740*/  BPT.TRAP 0x1 ;  /* 0x000000040000795c */ /* 0x000fe20000300000 */
.L_x_19:
[----:B------:R-:W-:-:S05]  /*1750*/  IMAD.U32 R4, RZ, RZ, UR44 ;  /* 0x0000002cff047e24 */ /* 0x000fca000f8e00ff */
[----:B------:R-:W-:Y:S01]  /*1760*/  ISETP.GE.AND P2, PT, R4, 0x1, PT ;  /* 0x000000010400780c */ /* 0x000fe20003f46270 */
[----:B-1----:R-:W-:-:S12]  /*1770*/  @P1 BRA `(.L_x_20) ;  /* 0x0000000000081947 */ /* 0x002fd80003800000 */
[----:B------:R-:W1:Y:S02]  /*1780*/  SYNCS.PHASECHK.TRANS64.TRYWAIT P1, [R3+URZ], R0 ;  /* 0x00000000030075a7 */ /* 0x000e64000802017f */
[----:B-1----:R-:W-:Y:S05]  /*1790*/  @!P1 BRA `(.L_x_21) ;  /* 0x0000006400b49947 */ /* 0x002fea0003800000 */
.L_x_20:
[----:B------:R-:W-:Y:S05]  /*17a0*/  WARPSYNC.ALL ;  /* 0x0000000000007948 */ /* 0x000fea0003800000 */
[----:B------:R-:W-:Y:S01]  /*17b0*/  R2UR UR4, R6 ;  /* 0x00000000060472ca */ /* 0x000fe200000e0000 */
[----:B------:R-:W-:Y:S01]  /*17c0*/  ULEA UR5, UR42, UR45, 0xa ;  /* 0x0000002d2a057291 */ /* 0x000fe2000f8e503f */
[----:B------:R-:W-:Y:S01]  /*17d0*/  WARPGROUP.ARRIVE ;  /* 0x00000000000079c5 */ /* 0x000fe20000000000 */
[----:B------:R-:W-:Y:S01]  /*17e0*/  UMOV UR9, 0x40000040 ;  /* 0x4000004000097882 */ /* 0x000fe20000000000 */
[----:B------:R-:W-:-:S04]  /*17f0*/  UMOV UR11, 0x40000040 ;  /* 0x40000040000b7882 */ /* 0x000fc80000000000 */
[----:B------:R-:W-:-:S05]  /*1800*/  UMOV UR8, UR5 ;  /* 0x0000000500087c82 */ /* 0x000fca0008000000 */
[----:B------:R-:W-:-:S04]  /*1810*/  UIADD3 UR4, UR4, 0x10100, URZ ;  /* 0x0001010004047890 */ /* 0x000fc8000fffe03f */
[----:B------:R-:W-:-:S04]  /*1820*/  USHF.R.U32.HI UR4, URZ, 0x4, UR4 ;  /* 0x000000043f047899 */ /* 0x000fc80008011604 */
[----:B------:R-:W-:-:S04]  /*1830*/  ULOP3.LUT UR4, UR4, 0x3fff, URZ, 0xc0, !UPT ;  /* 0x00003fff04047892 */ /* 0x000fc8000f8ec03f */
[----:B------:R-:W-:-:S04]  /*1840*/  ULOP3.LUT UR4, UR4, 0x2000000, URZ, 0xfc, !UPT ;  /* 0x0200000004047892 */ /* 0x000fc8000f8efc3f */
[----:B------:R-:W-:-:S07]  /*1850*/  ULEA UR6, UR42, UR4, 0xa ;  /* 0x000000042a067291 */ /* 0x000fce000f8e503f */
[----:B------:R-:W-:Y:S02]  /*1860*/  UMOV UR10, UR6 ;  /* 0x00000006000a7c82 */ /* 0x000fe40008000000 */
[----:B------:R-:W-:Y:S01]  /*1870*/  HGMMA.64x128x16.F32 R24, gdesc[UR8].tnspA.tnspB, RZ, !UPT, gsb0 ;  /* 0x61e00000081879f0 */ /* 0x000fe2000c0008ff */
[----:B------:R-:W-:Y:S02]  /*1880*/  UIADD3 UR8, UR5, 0x80, URZ ;  /* 0x0000008005087890 */ /* 0x000fe4000fffe03f */
[----:B------:R-:W-:Y:S01]  /*1890*/  UIADD3 UR10, UR6, 0x80, URZ ;  /* 0x00000080060a7890 */ /* 0x000fe2000fffe03f */
[----:B------:R-:W-:Y:S01]  /*18a0*/  UMOV UR9, 0x40000040 ;  /* 0x4000004000097882 */ /* 0x000fe20000000000 */
[----:B------:R-:W-:Y:S01]  /*18b0*/  UMOV UR11, 0x40000040 ;  /* 0x40000040000b7882 */ /* 0x000fe20000000000 */
[----:B------:R-:W-:Y:S02]  /*18c0*/  WARPGROUP.DEPBAR.LE gsb0, 0x0 ;  /* 0x00008000000079c5 */ /* 0x000fe40000010000 */
[----:B------:R-:W-:-:S06]  /*18d0*/  WARPGROUP.ARRIVE ;  /* 0x00000000000079c5 */ /* 0x000fcc0000000000 */
[----:B------:R-:W-:Y:S01]  /*18e0*/  HGMMA.64x128x16.F32 R24, gdesc[UR8].tnspA.tnspB, R24, gsb0 ;  /* 0x61e00000081879f0 */ /* 0x000fe20008000818 */
        /* <DEDUP_REMOVED lines=13> */
[----:B------:R-:W-:Y:S03]  /*19c0*/  HGMMA.64x128x16.F32 R24, gdesc[UR8].tnspA.tnspB, R24, gsb0 ;  /* 0x61e00000081879f0 */ /* 0x000fe60008000818 */
[----:B------:R-:W-:Y:S02]  /*19d0*/  WARPGROUP.DEPBAR.LE gsb0, 0x0 ;  /* 0x00008000000079c5 */ /* 0x000fe40000010000 */
[----:B------:R-:W-:Y:S05]  /*19e0*/  @!P2 BRA `(.L_x_22) ;  /* 0x000000040028a947 */ /* 0x000fea0003800000 */
[----:B------:R-:W-:Y:S01]  /*19f0*/  UIADD3 UR5, UR42, 0x1, URZ ;  /* 0x000000012a057890 */ /* 0x000fe2000fffe03f */
[----:B01----:R-:W-:Y:S02]  /*1a00*/  IMAD.U32 R0, RZ, RZ, UR44 ;  /* 0x0000002cff007e24 */ /* 0x003fe4000f8e00ff */
[----:B------:R-:W-:Y:S01]  /*1a10*/  IMAD.U32 R3, RZ, RZ, UR42 ;  /* 0x0000002aff037e24 */ /* 0x000fe2000f8e00ff */
[----:B------:R-:W-:-:S04]  /*1a20*/  UISETP.NE.AND UP0, UPT, UR5, 0x4, UPT ;  /* 0x000000040500788c */ /* 0x000fc8000bf05270 */
[----:B------:R-:W-:Y:S02]  /*1a30*/  USEL UR6, URZ, 0x1, UP0 ;  /* 0x000000013f067887 */ /* 0x000fe40008000000 */
[----:B------:R-:W-:Y:S02]  /*1a40*/  USEL UR5, UR5, URZ, UP0 ;  /* 0x0000003f05057287 */ /* 0x000fe40008000000 */
[----:B------:R-:W-:-:S06]  /*1a50*/  ULOP3.LUT UR6, UR40, UR6, URZ, 0x3c, !UPT ;  /* 0x0000000628067292 */ /* 0x000fcc000f8e3c3f */
[----:B------:R-:W-:-:S07]  /*1a60*/  IMAD.U32 R7, RZ, RZ, UR6 ;  /* 0x00000006ff077e24 */ /* 0x000fce000f8e00ff */
.L_x_29:
[----:B------:R-:W-:Y:S05]  /*1a70*/  @!P0 BRA `(.L_x_23) ;  /* 0x0000000000048947 */ /* 0x000fea0003800000 */
[----:B------:R-:W-:Y:S01]  /*1a80*/  BPT.TRAP 0x1 ;  /* 0x000000040000795c */ /* 0x000fe20000300000 */
.L_x_23:
[----:B------:R-:W0:Y:S01]  /*1a90*/  S2UR UR7, SR_CgaCtaId ;  /* 0x00000000000779c3 */ /* 0x000e220000008800 */
[----:B------:R-:W-:Y:S01]  /*1aa0*/  UMOV UR6, 0x400 ;  /* 0x0000040000067882 */ /* 0x000fe20000000000 */
[----:B------:R-:W-:Y:S01]  /*1ab0*/  IMAD.U32 R5, RZ, RZ, UR5 ;  /* 0x00000005ff057e24 */ /* 0x000fe2000f8e00ff */
[----:B------:R-:W-:Y:S01]  /*1ac0*/  SHF.L.U32 R4, R7, 0x1f, RZ ;  /* 0x0000001f07047819 */ /* 0x000fe200000006ff */
[----:B0-----:R-:W-:-:S06]  /*1ad0*/  ULEA UR6, UR7, UR6, 0x18 ;  /* 0x0000000607067291 */ /* 0x001fcc000f8ec03f */
[----:B------:R-:W-:-:S04]  /*1ae0*/  IMAD.U32 R6, RZ, RZ, UR6 ;  /* 0x00000006ff067e24 */ /* 0x000fc8000f8e00ff */
[----:B------:R-:W-:-:S04]  /*1af0*/  IMAD R5, R5, 0x8, R6 ;  /* 0x0000000805057824 */ /* 0x000fc800078e0206 */
[----:B------:R0:W1:Y:S01]  /*1b00*/  SYNCS.PHASECHK.TRANS64.TRYWAIT P1, [R5+URZ], R4 ;  /* 0x00000004050075a7 */ /* 0x000062000802017f */
[----:B------:R-:W-:Y:S05]  /*1b10*/  @!P0 BRA `(.L_x_24) ;  /* 0x0000000000048947 */ /* 0x000fea0003800000 */
[----:B------:R-:W-:Y:S01]  /*1b20*/  BPT.TRAP 0x1 ;  /* 0x000000040000795c */ /* 0x000fe20000300000 */
.L_x_24:
[----:B-1----:R-:W-:Y:S05]  /*1b30*/  @P1 BRA `(.L_x_25) ;  /* 0x0000000000081947 */ /* 0x002fea0003800000 */
[----:B------:R-:W1:Y:S02]  /*1b40*/  SYNCS.PHASECHK.TRANS64.TRYWAIT P1, [R5+URZ], R4 ;  /* 0x00000004050075a7 */ /* 0x000e64000802017f */
[----:B-1----:R-:W-:Y:S05]  /*1b50*/  @!P1 BRA `(.L_x_26) ;  /* 0x0000006000d89947 */ /* 0x002fea0003800000 */
.L_x_25:
[----:B------:R-:W-:Y:S01]  /*1b60*/  ULEA UR6, UR5, UR45, 0xa ;  /* 0x0000002d05067291 */ /* 0x000fe2000f8e503f */
[----:B------:R-:W-:Y:S01]  /*1b70*/  WARPGROUP.ARRIVE ;  /* 0x00000000000079c5 */ /* 0x000fe20000000000 */
[----:B------:R-:W-:Y:S01]  /*1b80*/  ULEA UR7, UR5, UR4, 0xa ;  /* 0x0000000405077291 */ /* 0x000fe2000f8e503f */
[----:B------:R-:W-:Y:S01]  /*1b90*/  UMOV UR9, 0x40000040 ;  /* 0x4000004000097882 */ /* 0x000fe20000000000 */
[----:B------:R-:W-:-:S03]  /*1ba0*/  UMOV UR11, 0x40000040 ;  /* 0x40000040000b7882 */ /* 0x000fc60000000000 */
[----:B------:R-:W-:Y:S02]  /*1bb0*/  UMOV UR8, UR6 ;  /* 0x0000000600087c82 */ /* 0x000fe40008000000 */
[----:B------:R-:W-:Y:S02]  /*1bc0*/  UMOV UR10, UR7 ;  /* 0x00000007000a7c82 */ /* 0x000fe40008000000 */
[----:B------:R-:W-:Y:S01]  /*1bd0*/  HGMMA.64x128x16.F32 R24, gdesc[UR8].tnspA.tnspB, R24, gsb0 ;  /* 0x61e00000081879f0 */ /* 0x000fe20008000818 */
[----:B------:R-:W-:Y:S02]  /*1be0*/  UIADD3 UR8, UR6, 0x80, URZ ;  /* 0x0000008006087890 */ /* 0x000fe4000fffe03f */
[----:B------:R-:W-:Y:S01]  /*1bf0*/  UIADD3 UR10, UR7, 0x80, URZ ;  /* 0x00000080070a7890 */ /* 0x000fe2000fffe03f */
[----:B------:R-:W-:Y:S01]  /*1c00*/  UMOV UR9, 0x40000040 ;  /* 0x4000004000097882 */ /* 0x000fe20000000000 */
[----:B------:R-:W-:Y:S01]  /*1c10*/  UMOV UR11, 0x40000040 ;  /* 0x40000040000b7882 */ /* 0x000fe20000000000 */
[----:B------:R-:W-:-:S02]  /*1c20*/  WARPGROUP.DEPBAR.LE gsb0, 0x0 ;  /* 0x00008000000079c5 */ /* 0x000fc40000010000 */
        /* <DEDUP_REMOVED lines=18> */
[----:B------:R-:W-:Y:S01]  /*1d50*/  BPT.TRAP 0x1 ;  /* 0x000000040000795c */ /* 0x000fe20000300000 */
.L_x_27:
[----:B------:R-:W-:-:S13]  /*1d60*/  ISETP.NE.AND P1, PT, R22, RZ, PT ;  /* 0x000000ff1600720c */ /* 0x000fda0003f25270 */
[----:B01----:R-:W-:-:S04]  /*1d70*/  @P1 IMAD R4, R3, 0x8, R6 ;  /* 0x0000000803041824 */ /* 0x003fc800078e0206 */
[----:B------:R-:W-:-:S05]  /*1d80*/  @P1 VIADD R4, R4, 0x20 ;  /* 0x0000002004041836 */ /* 0x000fca0000000000 */
[----:B------:R-:W-:-:S04]  /*1d90*/  @P1 PRMT R4, R19, 0x654, R4 ;  /* 0x0000065413041816 */ /* 0x000fc80000000004 */
[----:B------:R0:W-:Y:S01]  /*1da0*/  @P1 SYNCS.ARRIVE.TRANS64.RED.A1T0 RZ, [R4+URZ], RZ ;  /* 0x000000ff04ff19a7 */ /* 0x0001e2000810043f */
[----:B------:R-:W-:-:S13]  /*1db0*/  ISETP.GT.U32.AND P1, PT, R18, 0x1, PT ;  /* 0x000000011200780c */ /* 0x000fda0003f24070 */
[----:B0-----:R-:W-:Y:S05]  /*1dc0*/  @P1 BRA `(.L_x_28) ;  /* 0x0000000000041947 */ /* 0x001fea0003800000 */
[----:B------:R-:W-:Y:S01]  /*1dd0*/  BPT.TRAP 0x1 ;  /* 0x000000040000795c */ /* 0x000fe20000300000 */
.L_x_28:
[----:B------:R-:W-:Y:S01]  /*1de0*/  UIADD3 UR5, UR5, 0x1, URZ ;  /* 0x0000000105057890 */ /* 0x000fe2000fffe03f */
[C---:B------:R-:W-:Y:S01]  /*1df0*/  ISETP.GT.AND P2, PT, R0.reuse, 0x1, PT ;  /* 0x000000010000780c */ /* 0x040fe20003f44270 */
[----:B------:R-:W-:Y:S02]  /*1e00*/  VIADD R3, R3, 0x1 ;  /* 0x0000000103037836 */ /* 0x000fe40000000000 */
[----:B------:R-:W-:Y:S01]  /*1e10*/  UISETP.NE.AND UP0, UPT, UR5, 0x4, UPT ;  /* 0x000000040500788c */ /* 0x000fe2000bf05270 */
[----:B------:R-:W-:Y:S02]  /*1e20*/  VIADD R0, R0, 0xffffffff ;  /* 0xffffffff00007836 */ /* 0x000fe40000000000 */
[C---:B------:R-:W-:Y:S01]  /*1e30*/  ISETP.NE.AND P1, PT, R3.reuse, 0x4, PT ;  /* 0x000000040300780c */ /* 0x040fe20003f25270 */
[----:B------:R-:W-:Y:S02]  /*1e40*/  USEL UR6, URZ, 0x1, UP0 ;  /* 0x000000013f067887 */ /* 0x000fe40008000000 */
[----:B------:R-:W-:Y:S01]  /*1e50*/  USEL UR5, UR5, URZ, UP0 ;  /* 0x0000003f05057287 */ /* 0x000fe20008000000 */
[----:B------:R-:W-:-:S03]  /*1e60*/  SEL R3, R3, RZ, P1 ;  /* 0x000000ff03037207 */ /* 0x000fc60000800000 */
[----:B------:R-:W-:Y:S01]  /*1e70*/  LOP3.LUT R7, R7, UR6, RZ, 0x3c, !PT ;  /* 0x0000000607077c12 */ /* 0x000fe2000f8e3cff */
[----:B------:R-:W-:Y:S07]  /*1e80*/  @P2 BRA `(.L_x_29) ;  /* 0xfffffff800f82947 */ /* 0x000fee000383ffff */
.L_x_22:
[----:B01----:R-:W0:Y:S02]  /*1e90*/  LDC R0, c[0x0][0x28c] ;  /* 0x0000a300ff007b82 */ /* 0x003e240000000800 */
[----:B0-----:R-:W-:-:S13]  /*1ea0*/  ISETP.GE.AND P1, PT, R0, 0x1, PT ;  /* 0x000000010000780c */ /* 0x001fda0003f26270 */
[----:B------:R-:W-:Y:S05]  /*1eb0*/  @!P1 BRA `(.L_x_30) ;  /* 0x0000000000389947 */ /* 0x000fea0003800000 */
[----:B------:R-:W-:Y:S05]  /*1ec0*/  @!P0 BRA `(.L_x_31) ;  /* 0x0000000000048947 */ /* 0x000fea0003800000 */
[----:B------:R-:W-:Y:S01]  /*1ed0*/  BPT.TRAP 0x1 ;  /* 0x000000040000795c */ /* 0x000fe20000300000 */
.L_x_31:
[----:B------:R-:W-:-:S13]  /*1ee0*/  ISETP.NE.AND P0, PT, R22, RZ, PT ;  /* 0x000000ff1600720c */ /* 0x000fda0003f05270 */
[----:B------:R-:W-:-:S05]  /*1ef0*/  VOTEU.ANY UP0, P0 ;  /* 0x00000000003f7886 */ /* 0x000fca0000000100 */
[----:B------:R-:W-:-:S06]  /*1f00*/  @UP0 UIADD3 UR4, UR44, UR42, URZ ;  /* 0x0000002a2c040290 */ /* 0x000fcc000fffe03f */
[----:B------:R-:W-:-:S04]  /*1f10*/  IMAD.U32 R0, RZ, RZ, UR4 ;  /* 0x00000004ff007e24 */ /* 0x000fc8000f8e00ff */
[----:B------:R-:W-:-:S05]  /*1f20*/  @P0 IMAD.SHL.U32 R0, R0, 0x8, RZ ;  /* 0x0000000800000824 */ /* 0x000fca00078e00ff */
[----:B------:R-:W-:-:S04]  /*1f30*/  @P0 LOP3.LUT R0, R0, 0x18, RZ, 0xc0, !PT ;  /* 0x0000001800000812 */ /* 0x000fc800078ec0ff */
[----:B------:R-:W-:-:S04]  /*1f40*/  @P0 IADD3 R0, R6, 0x20, R0 ;  /* 0x0000002006000810 */ /* 0x000fc80007ffe000 */
[----:B------:R-:W-:-:S04]  /*1f50*/  @P0 PRMT R0, R19, 0x654, R0 ;  /* 0x0000065413000816 */ /* 0x000fc80000000000 */
[----:B------:R0:W-:Y:S01]  /*1f60*/  @P0 SYNCS.ARRIVE.TRANS64.RED.A1T0 RZ, [R0+URZ], RZ ;  /* 0x000000ff00ff09a7 */ /* 0x0001e2000810043f */
[----:B------:R-:W-:-:S13]  /*1f70*/  ISETP.GT.U32.AND P0, PT, R18, 0x1, PT ;  /* 0x000000011200780c */ /* 0x000fda0003f04070 */
[----:B0-----:R-:W-:Y:S05]  /*1f80*/  @P0 BRA `(.L_x_30) ;  /* 0x0000000000040947 */ /* 0x001fea0003800000 */
[----:B------:R-:W-:Y:S01]  /*1f90*/  BPT.TRAP 0x1 ;  /* 0x000000040000795c */ /* 0x000fe20000300000 */
.L_x_30:
[----:B------:R-:W-:Y:S01]  /*1fa0*/  IMAD.SHL.U32 R100, R100, 0x80, RZ ;  /* 0x0000008064647824 */ /* 0x000fe200078e00ff */
[----:B------:R-:W-:Y:S01]  /*1fb0*/  ULDC UR6, c[0x0][0x288] ;  /* 0x0000a20000067ab9 */ /* 0x000fe20000000800 */
[----:B------:R-:W-:Y:S01]  /*1fc0*/  SHF.R.S32.HI R11, RZ, 0x1f, R101 ;  /* 0x0000001fff0b7819 */ /* 0x000fe20000011465 */
[C---:B------:R-:W-:Y:S01]  /*1fd0*/  IMAD.SHL.U32 R6, R103.reuse, 0x80, RZ ;  /* 0x0000008067067824 */ /* 0x040fe200078e00ff */
[----:B------:R-:W-:Y:S01]  /*1fe0*/  ULDC.64 UR4, c[0x0][0x5d0] ;  /* 0x0001740000047ab9 */ /* 0x000fe20000000a00 */
[C---:B------:R-:W-:Y:S01]  /*1ff0*/  LOP3.LUT R8, R100.reuse, 0x6, R95, 0xf8, !PT ;  /* 0x0000000664087812 */ /* 0x040fe200078ef85f */
[----:B------:R-:W-:Y:S01]  /*2000*/  IMAD.WIDE R104, R103, 0x80, R88 ;  /* 0x0000008067687825 */ /* 0x000fe200078e0258 */
[----:B------:R-:W-:Y:S01]  /*2010*/  ISETP.GE.AND P0, PT, R100, UR6, PT ;  /* 0x0000000664007c0c */ /* 0x000fe2000bf06270 */
[----:B------:R-:W-:Y:S01]  /*2020*/  ULDC UR6, c[0x0][0x284] ;  /* 0x0000a10000067ab9 */ /* 0x000fe20000000800 */
[----:B------:R-:W-:Y:S01]  /*2030*/  SHF.R.S32.HI R9, RZ, 0x1f, R8 ;  /* 0x0000001fff097819 */ /* 0x000fe20000011408 */
[----:B------:R-:W-:Y:S01]  /*2040*/  IMAD R0, R11, UR4, RZ ;  /* 0x000000040b007c24 */ /* 0x000fe2000f8e02ff */
[----:B------:R-:W-:-:S03]  /*2050*/  ISETP.GE.OR P0, PT, R6, UR6, P0 ;  /* 0x0000000606007c0c */ /* 0x000fc60008706670 */
[C---:B------:R-:W-:Y:S02]  /*2060*/  IMAD R3, R101.reuse, UR5, R0 ;  /* 0x0000000565037c24 */ /* 0x040fe4000f8e0200 */
[----:B------:R-:W-:Y:S01]  /*2070*/  IMAD.WIDE.U32 R4, R101, UR4, R8 ;  /* 0x0000000465047c25 */ /* 0x000fe2000f8e0008 */
[----:B------:R-:W-:-:S03]  /*2080*/  ULDC.64 UR4, c[0x0][0x5c8] ;  /* 0x0001720000047ab9 */ /* 0x000fc60000000a00 */
[----:B------:R-:W-:Y:S02]  /*2090*/  IMAD R7, R105, UR4, RZ ;  /* 0x0000000469077c24 */ /* 0x000fe4000f8e02ff */
[----:B------:R-:W-:Y:S02]  /*20a0*/  IMAD.IADD R5, R5, 0x1, R3 ;  /* 0x0000000105057824 */ /* 0x000fe400078e0203 */
[C---:B------:R-:W-:Y:S02]  /*20b0*/  IMAD R7, R104.reuse, UR5, R7 ;  /* 0x0000000568077c24 */ /* 0x040fe4000f8e0207 */
[----:B------:R-:W-:-:S04]  /*20c0*/  IMAD.WIDE.U32 R106, R104, UR4, R4 ;  /* 0x00000004686a7c25 */ /* 0x000fc8000f8e0004 */
[----:B------:R-:W-:Y:S01]  /*20d0*/  IMAD.MOV.U32 R0, RZ, RZ, -0x1 ;  /* 0xffffffffff007424 */ /* 0x000fe200078e00ff */
[----:B------:R-:W-:Y:S06]  /*20e0*/  @P0 BRA `(.L_x_32) ;  /* 0x00000040001c0947 */ /* 0x000fec0003800000 */
[----:B-----5:R-:W-:Y:S01]  /*20f0*/  FSETP.NEU.AND P0, PT, R90, RZ, PT ;  /* 0x000000ff5a00720b */ /* 0x020fe20003f0d000 */
[----:B------:R-:W-:Y:S01]  /*2100*/  IMAD.IADD R4, R94, 0x1, -R100 ;  /* 0x000000015e047824 */ /* 0x000fe200078e0a64 */
[----:B------:R-:W-:Y:S01]  /*2110*/  BSSY B0, `(.L_x_32) ;  /* 0x0000404000007945 */ /* 0x000fe20003800000 */
[----:B------:R-:W-:Y:S02]  /*2120*/  IMAD.IADD R3, R99, 0x1, -R6 ;  /* 0x0000000163037824 */ /* 0x000fe400078e0a06 */
[----:B------:R-:W-:Y:S01]  /*2130*/  IMAD.IADD R103, R107, 0x1, R7 ;  /* 0x000000016b677824 */ /* 0x000fe200078e0207 */
[----:B------:R-:W-:-:S04]  /*2140*/  ISETP.GT.AND P2, PT, R4, RZ, PT ;  /* 0x000000ff0400720c */ /* 0x000fc80003f44270 */
[----:B------:R-:W-:-:S03]  /*2150*/  ISETP.GT.AND P1, PT, R3, RZ, P2 ;  /* 0x000000ff0300720c */ /* 0x000fc60001724270 */
[----:B------:R-:W-:Y:S10]  /*2160*/  @!P0 BRA `(.L_x_33) ;  /* 0x0000002c00288947 */ /* 0x000ff40003800000 */
[----:B------:R-:W0:Y:S01]  /*2170*/  LDC.64 R110, c[0x0][0x5b8] ;  /* 0x00016e00ff6e7b82 */ /* 0x000e220000000a00 */
[----:B------:R-:W-:-:S07]  /*2180*/  ULDC.64 UR4, c[0x0][0x5c0] ;  /* 0x0001700000047ab9 */ /* 0x000fce0000000a00 */
[----:B------:R-:W1:Y:S08]  /*2190*/  LDC.64 R112, c[0x0][0x5b0] ;  /* 0x00016c00ff707b82 */ /* 0x000e700000000a00 */
[----:B------:R-:W2:Y:S01]  /*21a0*/  LDC.64 R114, c[0x0][0x5a8] ;  /* 0x00016a00ff727b82 */ /* 0x000ea20000000a00 */
[-C--:B0-----:R-:W-:Y:S02]  /*21b0*/  IMAD R6, R11, R110.reuse, RZ ;  /* 0x0000006e0b067224 */ /* 0x081fe400078e02ff */
[----:B------:R-:W-:-:S04]  /*21c0*/  IMAD.WIDE.U32 R108, R101, R110, R8 ;  /* 0x0000006e656c7225 */ /* 0x000fc800078e0008 */
[----:B------:R-:W-:Y:S02]  /*21d0*/  IMAD R107, R101, R111, R6 ;  /* 0x0000006f656b7224 */ /* 0x000fe400078e0206 */
[-C--:B-1----:R-:W-:Y:S02]  /*21e0*/  IMAD R5, R105, R112.reuse, RZ ;  /* 0x0000007069057224 */ /* 0x082fe400078e02ff */
[----:B------:R-:W-:Y:S02]  /*21f0*/  IMAD.IADD R13, R109, 0x1, R107 ;  /* 0x000000016d0d7824 */ /* 0x000fe400078e026b */
[----:B------:R-:W-:Y:S02]  /*2200*/  IMAD.MOV.U32 R12, RZ, RZ, R108 ;  /* 0x000000ffff0c7224 */ /* 0x000fe400078e006c */
[C---:B------:R-:W-:Y:S02]  /*2210*/  IMAD R111, R104.reuse, R113, R5 ;  /* 0x00000071686f7224 */ /* 0x040fe400078e0205 */
[----:B------:R-:W-:-:S04]  /*2220*/  IMAD.WIDE.U32 R6, R104, R112, R12 ;  /* 0x0000007068067225 */ /* 0x000fc800078e000c */
[----:B------:R-:W-:Y:S01]  /*2230*/  IMAD.IADD R5, R7, 0x1, R111 ;  /* 0x0000000107057824 */ /* 0x000fe200078e026f */
[----:B--2---:R-:W-:-:S04]  /*2240*/  LEA R14, P0, R6, R114, 0x1 ;  /* 0x00000072060e7211 */ /* 0x004fc800078008ff */
[----:B------:R-:W-:-:S05]  /*2250*/  LEA.HI.X R15, R6, R115, R5, 0x1, P0 ;  /* 0x00000073060f7211 */ /* 0x000fca00000f0c05 */
[----:B------:R0:W2:Y:S01]  /*2260*/  @P1 LDG.E.LTC128B.U16 R5, desc[UR36][R14.64] ;  /* 0x000000240e051981 */ /* 0x0000a2000c1e1520 */
[----:B------:R-:W-:Y:S01]  /*2270*/  LEA R10, P0, R106, UR4, 0x1 ;  /* 0x000000046a0a7c11 */ /* 0x000fe2000f8008ff */
[----:B------:R-:W-:Y:S01]  /*2280*/  IMAD.WIDE.U32 R6, R104, R112, R8 ;  /* 0x0000007068067225 */ /* 0x000fe200078e0008 */
[----:B------:R-:W-:Y:S03]  /*2290*/  BSSY B1, `(.L_x_34) ;  /* 0x0000012000017945 */ /* 0x000fe60003800000 */
[----:B------:R-:W-:Y:S02]  /*22a0*/  IMAD.IADD R7, R111, 0x1, R7 ;  /* 0x000000016f077824 */ /* 0x000fe400078e0207 */
[----:B------:R-:W-:Y:S01]  /*22b0*/  IMAD.WIDE.U32 R20, R101, R110, R6 ;  /* 0x0000006e65147225 */ /* 0x000fe200078e0006 */
[----:B0-----:R-:W-:-:S03]  /*22c0*/  SHF.L.U64.HI R15, R112, 0x3, R113 ;  /* 0x00000003700f7819 */ /* 0x001fc60000010271 */
[----:B------:R-:W-:Y:S01]  /*22d0*/  IMAD.IADD R7, R107, 0x1, R21 ;  /* 0x000000016b077824 */ /* 0x000fe200078e0215 */
[----:B------:R-:W-:Y:S01]  /*22e0*/  LEA R6, P4, R20, R114, 0x1 ;  /* 0x0000007214067211 */ /* 0x000fe200078808ff */
[----:B------:R-:W-:-:S03]  /*22f0*/  IMAD.SHL.U32 R14, R112, 0x8, RZ ;  /* 0x00000008700e7824 */ /* 0x000fc600078e00ff */
[----:B------:R-:W-:Y:S01]  /*2300*/  LEA.HI.X R7, R20, R115, R7, 0x1, P4 ;  /* 0x0000007314077211 */ /* 0x000fe200020f0c07 */
[----:B--2---:R-:W-:-:S05]  /*2310*/  HADD2.F32 R11, -RZ, R5.H0_H0 ;  /* 0x20000005ff0b7230 */ /* 0x004fca0000004100 */
[----:B------:R-:W-:-:S04]  /*2320*/  FMUL R11, R11, R90 ;  /* 0x0000005a0b0b7220 */ /* 0x000fc80000400000 */
[----:B------:R-:W-:Y:S01]  /*2330*/  FFMA R24, R24, R23, R11 ;  /* 0x0000001718187223 */ /* 0x000fe2000000000b */
[----:B------:R-:W-:Y:S02]  /*2340*/  LEA.HI.X R11, R106, UR5, R103, 0x1, P0 ;  /* 0x000000056a0b7c11 */ /* 0x000fe400080f0c67 */
[----:B------:R-:W-:Y:S02]  /*2350*/  ISETP.GT.AND P0, PT, R4, 0x1, PT ;  /* 0x000000010400780c */ /* 0x000fe40003f04270 */
[----:B------:R-:W-:Y:S02]  /*2360*/  F2FP.F16.F32.PACK_AB R24, RZ, R24 ;  /* 0x00000018ff18723e */ /* 0x000fe400000000ff */
[----:B------:R-:W-:-:S03]  /*2370*/  ISETP.GT.AND P3, PT, R3, RZ, P0 ;  /* 0x000000ff0300720c */ /* 0x000fc60000764270 */
[----:B------:R0:W-:Y:S10]  /*2380*/  @P1 STG.E.U16 desc[UR36][R10.64], R24 ;  /* 0x000000180a001986 */ /* 0x0001f4000c101524 */
[----:B------:R-:W-:Y:S05]  /*2390*/  @!P3 BRA `(.L_x_35) ;  /* 0x000000000004b947 */ /* 0x000fea0003800000 */
[----:B------:R1:W5:Y:S02]  /*23a0*/  LDG.E.LTC128B.U16 R5, desc[UR36][R6.64+0x2] ;  /* 0x0000022406057981 */ /* 0x000364000c1e1520 */
.L_x_35:
[----:B------:R-:W-:Y:S05]  /*23b0*/  BSYNC B1 ;  /* 0x0000000000017941 */ /* 0x000fea0003800000 */
.L_x_34:
[----:B-----5:R-:W-:Y:S01]  /*23c0*/  HADD2.F32 R103, -RZ, R5.H0_H0 ;  /* 0x20000005ff677230 */ /* 0x020fe20000004100 */
[----:B------:R-:W-:Y:S01]  /*23d0*/  ISETP.GT.AND P2, PT, R3, 0x8, P2 ;  /* 0x000000080300780c */ /* 0x000fe20001744270 */
[----:B------:R-:W-:Y:S01]  /*23e0*/  IMAD.WIDE.U32 R20, R104, R112, R14 ;  /* 0x0000007068147225 */ /* 0x000fe200078e000e */
[----:B0-----:R-:W-:-:S03]  /*23f0*/  PRMT R24, R5, 0x7610, R24 ;  /* 0x0000761005187816 */ /* 0x001fc60000000018 */
[----:B------:R-:W-:Y:S01]  /*2400*/  FMUL R12, R103, R90 ;  /* 0x0000005a670c7220 */ /* 0x000fe20000400000 */
[----:B------:R-:W-:Y:S01]  /*2410*/  IMAD.IADD R111, R111, 0x1, R21 ;  /* 0x000000016f6f7824 */ /* 0x000fe200078e0215 */
[----:B------:R-:W-:Y:S02]  /*2420*/  IADD3 R108, P1, R108, R20, RZ ;  /* 0x000000146c6c7210 */ /* 0x000fe40007f3e0ff */
[----:B------:R-:W-:-:S03]  /*2430*/  FFMA R12, R25, R23, R12 ;  /* 0x00000017190c7223 */ /* 0x000fc6000000000c */
[----:B------:R-:W-:Y:S01]  /*2440*/  IMAD.X R13, R111, 0x1, R13, P1 ;  /* 0x000000016f0d7824 */ /* 0x000fe200008e060d */
[C---:B------:R-:W-:Y:S02]  /*2450*/  LEA R14, P1, R108.reuse, R114, 0x1 ;  /* 0x000000726c0e7211 */ /* 0x040fe400078208ff */
[----:B------:R-:W-:Y:S02]  /*2460*/  F2FP.F16.F32.PACK_AB R12, RZ, R12 ;  /* 0x0000000cff0c723e */ /* 0x000fe400000000ff */
[----:B------:R-:W-:Y:S02]  /*2470*/  LEA.HI.X R15, R108, R115, R13, 0x1, P1 ;  /* 0x000000736c0f7211 */ /* 0x000fe400008f0c0d */
[----:B------:R-:W-:-:S05]  /*2480*/  PRMT R21, R12, 0x7610, R21 ;  /* 0x000076100c157816 */ /* 0x000fca0000000015 */
[----:B------:R0:W-:Y:S04]  /*2490*/  @P3 STG.E.U16 desc[UR36][R10.64+0x2], R21 ;  /* 0x000002150a003986 */ /* 0x0001e8000c101524 */
[----:B------:R-:W2:Y:S01]  /*24a0*/  @P2 LDG.E.LTC128B.U16 R24, desc[UR36][R14.64] ;  /* 0x000000240e182981 */ /* 0x000ea2000c1e1520 */
[----:B------:R-:W-:Y:S01]  /*24b0*/  IADD3 R20, P1, R8, R20, RZ ;  /* 0x0000001408147210 */ /* 0x000fe20007f3e0ff */
[----:B------:R-:W-:Y:S01]  /*24c0*/  BSSY B1, `(.L_x_36) ;  /* 0x0000011000017945 */ /* 0x000fe20003800000 */
[----:B------:R-:W-:Y:S02]  /*24d0*/  SHF.L.U64.HI R13, R91, 0x1, R92 ;  /* 0x000000015b0d7819 */ /* 0x000fe4000001025c */
[----:B------:R-:W-:Y:S01]  /*24e0*/  ISETP.GT.AND P0, PT, R3, 0x8, P0 ;  /* 0x000000080300780c */ /* 0x000fe20000704270 */
[----:B0-----:R-:W-:Y:S01]  /*24f0*/  IMAD.X R21, R9, 0x1, R111, P1 ;  /* 0x0000000109157824 */ /* 0x001fe200008e066f */
[----:B------:R-:W-:Y:S01]  /*2500*/  LEA R12, P1, R91, R10, 0x1 ;  /* 0x0000000a5b0c7211 */ /* 0x000fe200078208ff */
[----:B------:R-:W-:-:S04]  /*2510*/  IMAD.WIDE.U32 R20, R101, R110, R20 ;  /* 0x0000006e65147225 */ /* 0x000fc800078e0014 */
[----:B------:R-:W-:Y:S01]  /*2520*/  IMAD.X R13, R13, 0x1, R11, P1 ;  /* 0x000000010d0d7824 */ /* 0x000fe200008e060b */
[----:B------:R-:W-:Y:S01]  /*2530*/  LEA R8, P3, R20, R114, 0x1 ;  /* 0x0000007214087211 */ /* 0x000fe200078608ff */
[----:B------:R-:W-:-:S05]  /*2540*/  IMAD.IADD R9, R107, 0x1, R21 ;  /* 0x000000016b097824 */ /* 0x000fca00078e0215 */
[----:B------:R-:W-:Y:S01]  /*2550*/  LEA.HI.X R9, R20, R115, R9, 0x1, P3 ;  /* 0x0000007314097211 */ /* 0x000fe200018f0c09 */
[----:B--2---:R-:W-:-:S05]  /*2560*/  HADD2.F32 R5, -RZ, R24.H0_H0 ;  /* 0x20000018ff057230 */ /* 0x004fca0000004100 */
[----:B------:R-:W-:-:S04]  /*2570*/  FMUL R5, R5, R90 ;  /* 0x0000005a05057220 */ /* 0x000fc80000400000 */
[----:B------:R-:W-:-:S05]  /*2580*/  FFMA R5, R26, R23, R5 ;  /* 0x000000171a057223 */ /* 0x000fca0000000005 */
[----:B------:R-:W-:-:S05]  /*2590*/  F2FP.F16.F32.PACK_AB R5, RZ, R5 ;  /* 0x00000005ff05723e */ /* 0x000fca00000000ff */
[----:B------:R0:W-:Y:S01]  /*25a0*/  @P2 STG.E.U16 desc[UR36][R12.64], R5 ;  /* 0x000000050c002986 */ /* 0x0001e2000c101524 */
[----:B------:R-:W-:Y:S05]  /*25b0*/  @!P0 BRA `(.L_x_37) ;  /* 0x0000000000048947 */ /* 0x000fea0003800000 */
[----:B------:R2:W5:Y:S02]  /*25c0*/  LDG.E.LTC128B.U16 R24, desc[UR36][R8.64+0x2] ;  /* 0x0000022408187981 */ /* 0x000564000c1e1520 */
.L_x_37:
[----:B------:R-:W-:Y:S05]  /*25d0*/  BSYNC B1 ;  /* 0x0000000000017941 */ /* 0x000fea0003800000 */
.L_x_36:
[----:B0----5:R-:W-:Y:S01]  /*25e0*/  HADD2.F32 R5, -RZ, R24.H0_H0 ;  /* 0x20000018ff057230 */ /* 0x021fe20000004100 */
[----:B------:R-:W-:Y:S01]  /*25f0*/  ISETP.GT.AND P1, PT, R4, 0x8, PT ;  /* 0x000000080400780c */ /* 0x000fe20003f24270 */
[----:B------:R-:W-:Y:S03]  /*2600*/  BSSY B1, `(.L_x_38) ;  /* 0x0000008000017945 */ /* 0x000fe60003800000 */
[----:B------:R-:W-:Y:S01]  /*2610*/  FMUL R14, R5, R90 ;  /* 0x0000005a050e7220 */ /* 0x000fe20000400000 */
[----:B------:R-:W-:-:S03]  /*2620*/  ISETP.GT.AND P2, PT, R3, RZ, P1 ;  /* 0x000000ff0300720c */ /* 0x000fc60000f44270 */
[----:B------:R-:W-:-:S05]  /*2630*/  FFMA R14, R27, R23, R14 ;  /* 0x000000171b0e7223 */ /* 0x000fca000000000e */
[----:B------:R-:W-:-:S05]  /*2640*/  F2FP.F16.F32.PACK_AB R14, RZ, R14 ;  /* 0x0000000eff0e723e */ /* 0x000fca00000000ff */
[----:B------:R0:W-:Y:S01]  /*2650*/  @P0 STG.E.U16 desc[UR36][R12.64+0x2], R14 ;  /* 0x0000020e0c000986 */ /* 0x0001e2000c101524 */
[----:B------:R-:W-:Y:S05]  /*2660*/  @!P2 BRA `(.L_x_39) ;  /* 0x000000000004a947 */ /* 0x000fea0003800000 */
[----:B------:R3:W5:Y:S02]  /*2670*/  LDG.E.LTC128B.U16 R24, desc[UR36][R6.64+0x10] ;  /* 0x0000102406187981 */ /* 0x000764000c1e1520 */
.L_x_39:
[----:B------:R-:W-:Y:S05]  /*2680*/  BSYNC B1 ;  /* 0x0000000000017941 */ /* 0x000fea0003800000 */
.L_x_38:
[----:B-----5:R-:W-:Y:S01]  /*2690*/  HADD2.F32 R5, -RZ, R24.H0_H0 ;  /* 0x20000018ff057230 */ /* 0x020fe20000004100 */
        /* <DEDUP_REMOVED lines=9> */
.L_x_41:
[----:B------:R-:W-:Y:S05]  /*2730*/  BSYNC B1 ;  /* 0x0000000000017941 */ /* 0x000fea0003800000 */
.L_x_40:
[----:B----45:R-:W-:Y:S01]  /*2740*/  HADD2.F32 R5, -RZ, R24.H0_H0 ;  /* 0x20000018ff057230 */ /* 0x030fe20000004100 */
[----:B------:R-:W-:Y:S01]  /*2750*/  ISETP.GT.AND P1, PT, R3, 0x8, P1 ;  /* 0x000000080300780c */ /* 0x000fe20000f24270 */
[----:B------:R-:W-:Y:S03]  /*2760*/  BSSY B1, `(.L_x_42) ;  /* 0x0000007000017945 */ /* 0x000fe60003800000 */
[----:B0-----:R-:W-:-:S04]  /*2770*/  FMUL R14, R5, R90 ;  /* 0x0000005a050e7220 */ /* 0x001fc80000400000 */
[----:B------:R-:W-:-:S05]  /*2780*/  FFMA R14, R29, R23, R14 ;  /* 0x000000171d0e7223 */ /* 0x000fca000000000e */
[----:B------:R-:W-:-:S05]  /*2790*/  F2FP.F16.F32.PACK_AB R14, RZ, R14 ;  /* 0x0000000eff0e723e */ /* 0x000fca00000000ff */
[----:B------:R0:W-:Y:S01]  /*27a0*/  @P3 STG.E.U16 desc[UR36][R10.64+0x12], R14 ;  /* 0x0000120e0a003986 */ /* 0x0001e2000c101524 */
[----:B------:R-:W-:Y:S05]  /*27b0*/  @!P1 BRA `(.L_x_43) ;  /* 0x0000000000049947 */ /* 0x000fea0003800000 */
[----:B------:R4:W5:Y:S02]  /*27c0*/  LDG.E.LTC128B.U16 R24, desc[UR36][R8.64+0x10] ;  /* 0x0000102408187981 */ /* 0x000964000c1e1520 */
.L_x_43:
[----:B------:R-:W-:Y:S05]  /*27d0*/  BSYNC B1 ;  /* 0x0000000000017941 */ /* 0x000fea0003800000 */
.L_x_42:
[----:B-----5:R-:W-:Y:S01]  /*27e0*/  HADD2.F32 R5, -RZ, R24.H0_H0 ;  /* 0x20000018ff057230 */ /* 0x020fe20000004100 */
[----:B------:R-:W-:Y:S01]  /*27f0*/  ISETP.GT.AND P0, PT, R3, 0x8, P0 ;  /* 0x000000080300780c */ /* 0x000fe20000704270 */
[----:B------:R-:W-:Y:S03]  /*2800*/  BSSY B1, `(.L_x_44) ;  /* 0x0000007000017945 */ /* 0x000fe60003800000 */
[----:B------:R-:W-:-:S04]  /*2810*/  FMUL R5, R5, R90 ;  /* 0x0000005a05057220 */ /* 0x000fc80000400000 */
[----:B------:R-:W-:-:S05]  /*2820*/  FFMA R5, R30, R23, R5 ;  /* 0x000000171e057223 */ /* 0x000fca0000000005 */
[----:B------:R-:W-:-:S05]  /*2830*/  F2FP.F16.F32.PACK_AB R5, RZ, R5 ;  /* 0x00000005ff05723e */ /* 0x000fca00000000ff */
[----:B------:R0:W-:Y:S01]  /*2840*/  @P1 STG.E.U16 desc[UR36][R12.64+0x10], R5 ;  /* 0x000010050c001986 */ /* 0x0001e2000c101524 */
[----:B------:R-:W-:Y:S05]  /*2850*/  @!P0 BRA `(.L_x_45) ;  /* 0x0000000000048947 */ /* 0x000fea0003800000 */
[----:B------:R0:W5:Y:S02]  /*2860*/  LDG.E.LTC128B.U16 R24, desc[UR36][R8.64+0x12] ;  /* 0x0000122408187981 */ /* 0x000164000c1e1520 */
.L_x_45:
[----:B------:R-:W-:Y:S05]  /*2870*/  BSYNC B1 ;  /* 0x0000000000017941 */ /* 0x000fea0003800000 */
.L_x_44:
        /* <DEDUP_REMOVED lines=10> */
.L_x_47:
[----:B------:R-:W-:Y:S05]  /*2920*/  BSYNC B1 ;  /* 0x0000000000017941 */ /* 0x000fea0003800000 */
.L_x_46:
        /* <DEDUP_REMOVED lines=10> */
.L_x_49:
[----:B------:R-:W-:Y:S05]  /*29d0*/  BSYNC B1 ;  /* 0x0000000000017941 */ /* 0x000fea0003800000 */
.L_x_48:
[----:B0----5:R-:W-:Y:S01]  /*29e0*/  HADD2.F32 R5, -RZ, R24.H0_H0 ;  /* 0x20000018ff057230 */ /* 0x021fe20000004100 */
        /* <DEDUP_REMOVED lines=8> */
.L_x_51:
[----:B------:R-:W-:Y:S05]  /*2a70*/  BSYNC B1 ;  /* 0x0000000000017941 */ /* 0x000fea0003800000 */
.L_x_50:
        /* <DEDUP_REMOVED lines=9> */
.L_x_53:
[----:B------:R-:W-:Y:S05]  /*2b10*/  BSYNC B1 ;  /* 0x0000000000017941 */ /* 0x000fea0003800000 */
.L_x_52:
        /* <DEDUP_REMOVED lines=10> */
.L_x_55:
[----:B------:R-:W-:Y:S05]  /*2bc0*/  BSYNC B1 ;  /* 0x0000000000017941 */ /* 0x000fea0003800000 */
.L_x_54:
        /* <DEDUP_REMOVED lines=10> */
.L_x_57:
[----:B------:R-:W-:Y:S05]  /*2c70*/  BSYNC B1 ;  /* 0x0000000000017941 */ /* 0x000fea0003800000 */
.L_x_56:
        /* <DEDUP_REMOVED lines=9> */
.L_x_59:
[----:B------:R-:W-:Y:S05]  /*2d10*/  BSYNC B1 ;  /* 0x0000000000017941 */ /* 0x000fea0003800000 */
.L_x_58:
        /* <DEDUP_REMOVED lines=9> */
.L_x_61:
[----:B------:R-:W-:Y:S05]  /*2db0*/  BSYNC B1 ;  /* 0x0000000000017941 */ /* 0x000fea0003800000 */
.L_x_60:
        /* <DEDUP_REMOVED lines=10> */
.L_x_63:
[----:B------:R-:W-:Y:S05]  /*2e60*/  BSYNC B1 ;  /* 0x0000000000017941 */ /* 0x000fea0003800000 */
.L_x_62:
        /* <DEDUP_REMOVED lines=10> */
.L_x_65:
[----:B------:R-:W-:Y:S05]  /*2f10*/  BSYNC B1 ;  /* 0x0000000000017941 */ /* 0x000fea0003800000 */
.L_x_64:
        /* <DEDUP_REMOVED lines=9> */
.L_x_67:
[----:B------:R-:W-:Y:S05]  /*2fb0*/  BSYNC B1 ;  /* 0x0000000000017941 */ /* 0x000fea0003800000 */
.L_x_66:
        /* <DEDUP_REMOVED lines=9> */
.L_x_69:
[----:B------:R-:W-:Y:S05]  /*3050*/  BSYNC B1 ;  /* 0x0000000000017941 */ /* 0x000fea0003800000 */
.L_x_68:
        /* <DEDUP_REMOVED lines=10> */
.L_x_71:
[----:B------:R-:W-:Y:S05]  /*3100*/  BSYNC B1 ;  /* 0x0000000000017941 */ /* 0x000fea0003800000 */
.L_x_70:
        /* <DEDUP_REMOVED lines=10> */
.L_x_73:
[----:B------:R-:W-:Y:S05]  /*31b0*/  BSYNC B1 ;  /* 0x0000000000017941 */ /* 0x000fea0003800000 */
.L_x_72:
        /* <DEDUP_REMOVED lines=9> */
.L_x_75:
[----:B------:R-:W-:Y:S05]  /*3250*/  BSYNC B1 ;  /* 0x0000000000017941 */ /* 0x000fea0003800000 */
.L_x_74:
        /* <DEDUP_REMOVED lines=9> */
.L_x_77:
[----:B------:R-:W-:Y:S05]  /*32f0*/  BSYNC B1 ;  /* 0x0000000000017941 */ /* 0x000fea0003800000 */
.L_x_76:
        /* <DEDUP_REMOVED lines=10> */
.L_x_79:
[----:B------:R-:W-:Y:S05]  /*33a0*/  BSYNC B1 ;  /* 0x0000000000017941 */ /* 0x000fea0003800000 */
.L_x_78:
        /* <DEDUP_REMOVED lines=10> */
.L_x_81:
[----:B------:R-:W-:Y:S05]  /*3450*/  BSYNC B1 ;  /* 0x0000000000017941 */ /* 0x000fea0003800000 */
.L_x_80:
        /* <DEDUP_REMOVED lines=9> */
.L_x_83:
[----:B------:R-:W-:Y:S05]  /*34f0*/  BSYNC B1 ;  /* 0x0000000000017941 */ /* 0x000fea0003800000 */
.L_x_82:
        /* <DEDUP_REMOVED lines=9> */
.L_x_85:
[----:B------:R-:W-:Y:S05]  /*3590*/  BSYNC B1 ;  /* 0x0000000000017941 */ /* 0x000fea0003800000 */
.L_x_84:
        /* <DEDUP_REMOVED lines=10> */
.L_x_87:
[----:B------:R-:W-:Y:S05]  /*3640*/  BSYNC B1 ;  /* 0x0000000000017941 */ /* 0x000fea0003800000 */
.L_x_86:
        /* <DEDUP_REMOVED lines=10> */
.L_x_89:
[----:B------:R-:W-:Y:S05]  /*36f0*/  BSYNC B1 ;  /* 0x0000000000017941 */ /* 0x000fea0003800000 */
.L_x_88:
        /* <DEDUP_REMOVED lines=9> */
.L_x_91:
[----:B------:R-:W-:Y:S05]  /*3790*/  BSYNC B1 ;  /* 0x0000000000017941 */ /* 0x000fea0003800000 */
.L_x_90:
        /* <DEDUP_REMOVED lines=9> */
.L_x_93:
[----:B------:R-:W-:Y:S05]  /*3830*/  BSYNC B1 ;  /* 0x0000000000017941 */ /* 0x000fea0003800000 */
.L_x_92:
        /* <DEDUP_REMOVED lines=10> */
.L_x_95:
[----:B------:R-:W-:Y:S05]  /*38e0*/  BSYNC B1 ;  /* 0x0000000000017941 */ /* 0x000fea0003800000 */
.L_x_94:
        /* <DEDUP_REMOVED lines=10> */
.L_x_97:
[----:B------:R-:W-:Y:S05]  /*3990*/  BSYNC B1 ;  /* 0x0000000000017941 */ /* 0x000fea0003800000 */
.L_x_96:
        /* <DEDUP_REMOVED lines=9> */
.L_x_99:
[----:B------:R-:W-:Y:S05]  /*3a30*/  BSYNC B1 ;  /* 0x0000000000017941 */ /* 0x000fea0003800000 */
.L_x_98:
        /* <DEDUP_REMOVED lines=9> */
.L_x_101:
[----:B------:R-:W-:Y:S05]  /*3ad0*/  BSYNC B1 ;  /* 0x0000000000017941 */ /* 0x000fea0003800000 */
.L_x_100:
        /* <DEDUP_REMOVED lines=10> */
.L_x_103:
[----:B------:R-:W-:Y:S05]  /*3b80*/  BSYNC B1 ;  /* 0x0000000000017941 */ /* 0x000fea0003800000 */
.L_x_102:
        /* <DEDUP_REMOVED lines=10> */
.L_x_105:
[----:B------:R-:W-:Y:S05]  /*3c30*/  BSYNC B1 ;  /* 0x0000000000017941 */ /* 0x000fea0003800000 */
.L_x_104:
        /* <DEDUP_REMOVED lines=9> */
.L_x_107:
[----:B------:R-:W-:Y:S05]  /*3cd0*/  BSYNC B1 ;  /* 0x0000000000017941 */ /* 0x000fea0003800000 */
.L_x_106:
        /* <DEDUP_REMOVED lines=9> */
.L_x_109:
[----:B------:R-:W-:Y:S05]  /*3d70*/  BSYNC B1 ;  /* 0x0000000000017941 */ /* 0x000fea0003800000 */
.L_x_108:
        /* <DEDUP_REMOVED lines=10> */
.L_x_111:
[----:B------:R-:W-:Y:S05]  /*3e20*/  BSYNC B1 ;  /* 0x0000000000017941 */ /* 0x000fea0003800000 */
.L_x_110:
        /* <DEDUP_REMOVED lines=10> */
.L_x_113:
[----:B------:R-:W-:Y:S05]  /*3ed0*/  BSYNC B1 ;  /* 0x0000000000017941 */ /* 0x000fea0003800000 */
.L_x_112:
        /* <DEDUP_REMOVED lines=9> */
.L_x_115:
[----:B------:R-:W-:Y:S05]  /*3f70*/  BSYNC B1 ;  /* 0x0000000000017941 */ /* 0x000fea0003800000 */
.L_x_114:
        /* <DEDUP_REMOVED lines=9> */
.L_x_117:
[----:B------:R-:W-:Y:S05]  /*4010*/  BSYNC B1 ;  /* 0x0000000000017941 */ /* 0x000fea0003800000 */
.L_x_116:
        /* <DEDUP_REMOVED lines=10> */
.L_x_119:
[----:B------:R-:W-:Y:S05]  /*40c0*/  BSYNC B1 ;  /* 0x0000000000017941 */ /* 0x000fea0003800000 */
.L_x_118:
        /* <DEDUP_REMOVED lines=10> */
.L_x_121:
[----:B------:R-:W-:Y:S05]  /*4170*/  BSYNC B1 ;  /* 0x0000000000017941 */ /* 0x000fea0003800000 */
.L_x_120:
        /* <DEDUP_REMOVED lines=9> */
.L_x_123:
[----:B------:R-:W-:Y:S05]  /*4210*/  BSYNC B1 ;  /* 0x0000000000017941 */ /* 0x000fea0003800000 */
.L_x_122:
        /* <DEDUP_REMOVED lines=9> */
.L_x_125:
[----:B------:R-:W-:Y:S05]  /*42b0*/  BSYNC B1 ;  /* 0x0000000000017941 */ /* 0x000fea0003800000 */
.L_x_124:
        /* <DEDUP_REMOVED lines=10> */
.L_x_127:
[----:B------:R-:W-:Y:S05]  /*4360*/  BSYNC B1 ;  /* 0x0000000000017941 */ /* 0x000fea0003800000 */
.L_x_126:
        /* <DEDUP_REMOVED lines=10> */
.L_x_129:
[----:B------:R-:W-:Y:S05]  /*4410*/  BSYNC B1 ;  /* 0x0000000000017941 */ /* 0x000fea0003800000 */
.L_x_128:
        /* <DEDUP_REMOVED lines=9> */
.L_x_131:
[----:B------:R-:W-:Y:S05]  /*44b0*/  BSYNC B1 ;  /* 0x0000000000017941 */ /* 0x000fea0003800000 */
.L_x_130:
        /* <DEDUP_REMOVED lines=9> */
.L_x_133:
[----:B------:R-:W-:Y:S05]  /*4550*/  BSYNC B1 ;  /* 0x0000000000017941 */ /* 0x000fea0003800000 */
.L_x_132:
        /* <DEDUP_REMOVED lines=10> */
.L_x_135:
[----:B------:R-:W-:Y:S05]  /*4600*/  BSYNC B1 ;  /* 0x0000000000017941 */ /* 0x000fea0003800000 */
.L_x_134:
        /* <DEDUP_REMOVED lines=10> */
.L_x_137:
[----:B------:R-:W-:Y:S05]  /*46b0*/  BSYNC B1 ;  /* 0x0000000000017941 */ /* 0x000fea0003800000 */
.L_x_136:
        /* <DEDUP_REMOVED lines=9> */
.L_x_139:
[----:B------:R-:W-:Y:S05]  /*4750*/  BSYNC B1 ;  /* 0x0000000000017941 */ /* 0x000fea0003800000 */
.L_x_138:
        /* <DEDUP_REMOVED lines=9> */
.L_x_141:
[----:B------:R-:W-:Y:S05]  /*47f0*/  BSYNC B1 ;  /* 0x0000000000017941 */ /* 0x000fea0003800000 */
.L_x_140:
        /* <DEDUP_REMOVED lines=10> */
.L_x_143:
[----:B------:R-:W-:Y:S05]  /*48a0*/  BSYNC B1 ;  /* 0x0000000000017941 */ /* 0x000fea0003800000 */
.L_x_142:
        /* <DEDUP_REMOVED lines=10> */
.L_x_145:
[----:B------:R-:W-:Y:S05]  /*4950*/  BSYNC B1 ;  /* 0x0000000000017941 */ /* 0x000fea0003800000 */
.L_x_144:
        /* <DEDUP_REMOVED lines=9> */
.L_x_147:
[----:B------:R-:W-:Y:S05]  /*49f0*/  BSYNC B1 ;  /* 0x0000000000017941 */ /* 0x000fea0003800000 */
.L_x_146:
        /* <DEDUP_REMOVED lines=9> */
.L_x_149:
[----:B------:R-:W-:Y:S05]  /*4a90*/  BSYNC B1 ;  /* 0x0000000000017941 */ /* 0x000fea0003800000 */
.L_x_148:
        /* <DEDUP_REMOVED lines=10> */
.L_x_151:
[----:B------:R-:W-:Y:S05]  /*4b40*/  BSYNC B1 ;  /* 0x0000000000017941 */ /* 0x000fea0003800000 */
.L_x_150:
[----:B-----5:R-:W-:Y:S01]  /*4b50*/  HADD2.F32 R5, -RZ, R24.H0_H0 ;  /* 0x20000018ff057230 */ /* 0x020fe20000004100 */
[----:B------:R-:W-:Y:S01]  /*4b60*/  ISETP.GT.AND P0, PT, R4, 0x79, PT ;  /* 0x000000790400780c */ /* 0x000fe20003f04270 */
[----:B------:R-:W-:Y:S01]  /*4b70*/  @P2 IMAD.MOV.U32 R4, RZ, RZ, R10 ;  /* 0x000000ffff042224 */ /* 0x000fe200078e000a */
[----:B------:R-:W-:Y:S02]  /*4b80*/  BSSY B1, `(.L_x_152) ;  /* 0x000000a000017945 */ /* 0x000fe40003800000 */
[----:B------:R-:W-:Y:S01]  /*4b90*/  FMUL R5, R5, R90 ;  /* 0x0000005a05057220 */ /* 0x000fe20000400000 */
[----:B------:R-:W-:-:S03]  /*4ba0*/  ISETP.GT.AND P3, PT, R3, RZ, P0 ;  /* 0x000000ff0300720c */ /* 0x000fc60000764270 */
[----:B------:R-:W-:-:S05]  /*4bb0*/  FFMA R5, R84, R23, R5 ;  /* 0x0000001754057223 */ /* 0x000fca0000000005 */
[----:B------:R-:W-:-:S04]  /*4bc0*/  F2FP.F16.F32.PACK_AB R5, RZ, R5 ;  /* 0x00000005ff05723e */ /* 0x000fc800000000ff */
[----:B0-----:R-:W-:Y:S01]  /*4bd0*/  PRMT R14, R5, 0x7610, R14 ;  /* 0x00007610050e7816 */ /* 0x001fe2000000000e */
[----:B------:R-:W-:-:S05]  /*4be0*/  @P2 IMAD.MOV.U32 R5, RZ, RZ, R11 ;  /* 0x000000ffff052224 */ /* 0x000fca00078e000b */
[----:B------:R0:W-:Y:S01]  /*4bf0*/  @P2 STG.E.U16 desc[UR36][R4.64+0xf0], R14 ;  /* 0x0000f00e04002986 */ /* 0x0001e2000c101524 */
[----:B------:R-:W-:Y:S05]  /*4c00*/  @!P3 BRA `(.L_x_153) ;  /* 0x000000000004b947 */ /* 0x000fea0003800000 */
[----:B------:R0:W5:Y:S02]  /*4c10*/  LDG.E.LTC128B.U16 R24, desc[UR36][R6.64+0xf2] ;  /* 0x0000f22406187981 */ /* 0x000164000c1e1520 */
.L_x_153:
[----:B------:R-:W-:Y:S05]  /*4c20*/  BSYNC B1 ;  /* 0x0000000000017941 */ /* 0x000fea0003800000 */
.L_x_152:
        /* <DEDUP_REMOVED lines=9> */
.L_x_155:
[----:B------:R-:W-:Y:S05]  /*4cc0*/  BSYNC B1 ;  /* 0x0000000000017941 */ /* 0x000fea0003800000 */
.L_x_154:
[----:B-----5:R-:W-:Y:S01]  /*4cd0*/  HADD2.F32 R5, -RZ, R24.H0_H0 ;  /* 0x20000018ff057230 */ /* 0x020fe20000004100 */
[----:B------:R-:W-:Y:S01]  /*4ce0*/  ISETP.GT.AND P0, PT, R3, 0x8, P0 ;  /* 0x000000080300780c */ /* 0x000fe20000704270 */
[----:B0-----:R-:W-:Y:S01]  /*4cf0*/  @P1 IMAD.MOV.U32 R4, RZ, RZ, R12 ;  /* 0x000000ffff041224 */ /* 0x001fe200078e000c */
[----:B------:R-:W-:Y:S02]  /*4d00*/  BSSY B1, `(.L_x_156) ;  /* 0x0000009000017945 */ /* 0x000fe40003800000 */
[----:B------:R-:W-:-:S04]  /*4d10*/  FMUL R5, R5, R90 ;  /* 0x0000005a05057220 */ /* 0x000fc80000400000 */
[----:B------:R-:W-:-:S05]  /*4d20*/  FFMA R5, R86, R23, R5 ;  /* 0x0000001756057223 */ /* 0x000fca0000000005 */
[----:B------:R-:W-:-:S04]  /*4d30*/  F2FP.F16.F32.PACK_AB R5, RZ, R5 ;  /* 0x00000005ff05723e */ /* 0x000fc800000000ff */
[----:B-1-3--:R-:W-:Y:S01]  /*4d40*/  PRMT R6, R5, 0x7610, R6 ;  /* 0x0000761005067816 */ /* 0x00afe20000000006 */
[----:B------:R-:W-:-:S05]  /*4d50*/  @P1 IMAD.MOV.U32 R5, RZ, RZ, R13 ;  /* 0x000000ffff051224 */ /* 0x000fca00078e000d */
[----:B------:R0:W-:Y:S01]  /*4d60*/  @P1 STG.E.U16 desc[UR36][R4.64+0xf0], R6 ;  /* 0x0000f00604001986 */ /* 0x0001e2000c101524 */
[----:B------:R-:W-:Y:S05]  /*4d70*/  @!P0 BRA `(.L_x_157) ;  /* 0x0000000000048947 */ /* 0x000fea0003800000 */
[----:B------:R1:W5:Y:S02]  /*4d80*/  LDG.E.LTC128B.U16 R24, desc[UR36][R8.64+0xf2] ;  /* 0x0000f22408187981 */ /* 0x000364000c1e1520 */
.L_x_157:
[----:B------:R-:W-:Y:S05]  /*4d90*/  BSYNC B1 ;  /* 0x0000000000017941 */ /* 0x000fea0003800000 */
.L_x_156:
[----:B------:R-:W-:Y:S05]  /*4da0*/  @!P0 BRA `(.L_x_158) ;  /* 0x0000001000e88947 */ /* 0x000fea0003800000 */
[----:B-----5:R-:W-:-:S05]  /*4db0*/  HADD2.F32 R3, -RZ, R24.H0_H0 ;  /* 0x20000018ff037230 */ /* 0x020fca0000004100 */
[----:B0-----:R-:W-:-:S04]  /*4dc0*/  FMUL R4, R3, R90 ;  /* 0x0000005a03047220 */ /* 0x001fc80000400000 */
[----:B------:R-:W-:-:S05]  /*4dd0*/  FFMA R4, R87, R23, R4 ;  /* 0x0000001757047223 */ /* 0x000fca0000000004 */
[----:B------:R-:W-:-:S05]  /*4de0*/  F2FP.F16.F32.PACK_AB R4, RZ, R4 ;  /* 0x00000004ff04723e */ /* 0x000fca00000000ff */
[----:B------:R3:W-:Y:S01]  /*4df0*/  STG.E.U16 desc[UR36][R12.64+0xf2], R4 ;  /* 0x0000f2040c007986 */ /* 0x0007e2000c101524 */
[----:B------:R-:W-:Y:S05]  /*4e00*/  BRA `(.L_x_158) ;  /* 0x0000001000d07947 */ /* 0x000fea0003800000 */
.L_x_33:
[----:B------:R-:W-:Y:S01]  /*4e10*/  ISETP.GT.AND P3, PT, R4, 0x1, PT ;  /* 0x000000010400780c */ /* 0x000fe20003f64270 */
[----:B------:R-:W-:Y:S01]  /*4e20*/  ULDC.64 UR4, c[0x0][0x5c0] ;  /* 0x0001700000047ab9 */ /* 0x000fe20000000a00 */
[-C--:B------:R-:W-:Y:S01]  /*4e30*/  FMUL R24, R24, R23.reuse ;  /* 0x0000001718187220 */ /* 0x080fe20000400000 */
[----:B------:R-:W-:Y:S01]  /*4e40*/  LEA R6, P4, R106, UR4, 0x1 ;  /* 0x000000046a067c11 */ /* 0x000fe2000f8808ff */
[-C--:B------:R-:W-:Y:S01]  /*4e50*/  FMUL R25, R25, R23.reuse ;  /* 0x0000001719197220 */ /* 0x080fe20000400000 */
[----:B------:R-:W-:Y:S01]  /*4e60*/  ISETP.GT.AND P0, PT, R3, RZ, P3 ;  /* 0x000000ff0300720c */ /* 0x000fe20001f04270 */
[-C--:B------:R-:W-:Y:S01]  /*4e70*/  FMUL R26, R26, R23.reuse ;  /* 0x000000171a1a7220 */ /* 0x080fe20000400000 */
[----:B------:R-:W-:Y:S01]  /*4e80*/  F2FP.F16.F32.PACK_AB R24, RZ, R24 ;  /* 0x00000018ff18723e */ /* 0x000fe200000000ff */
[-C--:B------:R-:W-:Y:S01]  /*4e90*/  FMUL R27, R27, R23.reuse ;  /* 0x000000171b1b7220 */ /* 0x080fe20000400000 */
[----:B------:R-:W-:Y:S01]  /*4ea0*/  LEA.HI.X R7, R106, UR5, R103, 0x1, P4 ;  /* 0x000000056a077c11 */ /* 0x000fe2000a0f0c67 */
[----:B------:R-:W-:Y:S01]  /*4eb0*/  FMUL R28, R28, R23 ;  /* 0x000000171c1c7220 */ /* 0x000fe20000400000 */
[----:B------:R-:W-:Y:S01]  /*4ec0*/  F2FP.F16.F32.PACK_AB R25, RZ, R25 ;  /* 0x00000019ff19723e */ /* 0x000fe200000000ff */
[-C--:B------:R-:W-:Y:S01]  /*4ed0*/  FMUL R29, R29, R23.reuse ;  /* 0x000000171d1d7220 */ /* 0x080fe20000400000 */
[----:B------:R-:W-:Y:S01]  /*4ee0*/  ISETP.GT.AND P2, PT, R3, 0x8, P2 ;  /* 0x000000080300780c */ /* 0x000fe20001744270 */
[----:B------:R-:W-:Y:S01]  /*4ef0*/  @P1 STG.E.U16 desc[UR36][R6.64], R24 ;  /* 0x0000001806001986 */ /* 0x000fe2000c101524 */
[----:B------:R-:W-:Y:S01]  /*4f00*/  ISETP.GT.AND P1, PT, R4, 0x8, PT ;  /* 0x000000080400780c */ /* 0x000fe20003f24270 */
[-C--:B------:R-:W-:Y:S01]  /*4f10*/  FMUL R30, R30, R23.reuse ;  /* 0x000000171e1e7220 */ /* 0x080fe20000400000 */
[C---:B------:R-:W-:Y:S01]  /*4f20*/  SHF.L.U64.HI R5, R91.reuse, 0x1, R92 ;  /* 0x000000015b057819 */ /* 0x040fe2000001025c */
[----:B------:R-:W-:Y:S01]  /*4f30*/  @P0 STG.E.U16 desc[UR36][R6.64+0x2], R25 ;  /* 0x0000021906000986 */ /* 0x000fe2000c101524 */
[----:B------:R-:W-:Y:S01]  /*4f40*/  LEA R8, P5, R91, R6, 0x1 ;  /* 0x000000065b087211 */ /* 0x000fe200078a08ff */
[-C--:B------:R-:W-:Y:S01]  /*4f50*/  FMUL R31, R31, R23.reuse ;  /* 0x000000171f1f7220 */ /* 0x080fe20000400000 */
[----:B------:R-:W-:Y:S01]  /*4f60*/  ISETP.GT.AND P3, PT, R3, 0x8, P3 ;  /* 0x000000080300780c */ /* 0x000fe20001f64270 */
[-C--:B------:R-:W-:Y:S01]  /*4f70*/  FMUL R32, R32, R23.reuse ;  /* 0x0000001720207220 */ /* 0x080fe20000400000 */
[----:B------:R-:W-:Y:S01]  /*4f80*/  ISETP.GT.AND P0, PT, R4, 0x9, PT ;  /* 0x000000090400780c */ /* 0x000fe20003f04270 */
[----:B------:R-:W-:Y:S01]  /*4f90*/  IMAD.X R9, R5, 0x1, R7, P5 ;  /* 0x0000000105097824 */ /* 0x000fe200028e0607 */
[----:B------:R-:W-:Y:S01]  /*4fa0*/  ISETP.GT.AND P4, PT, R3, RZ, P1 ;  /* 0x000000ff0300720c */ /* 0x000fe20000f84270 */
[-C--:B------:R-:W-:Y:S01]  /*4fb0*/  FMUL R33, R33, R23.reuse ;  /* 0x0000001721217220 */ /* 0x080fe20000400000 */
[----:B------:R-:W-:Y:S01]  /*4fc0*/  F2FP.F16.F32.PACK_AB R26, RZ, R26 ;  /* 0x0000001aff1a723e */ /* 0x000fe200000000ff */
[-C--:B------:R-:W-:Y:S01]  /*4fd0*/  FMUL R34, R34, R23.reuse ;  /* 0x0000001722227220 */ /* 0x080fe20000400000 */
[----:B------:R-:W-:Y:S01]  /*4fe0*/  ISETP.GT.AND P5, PT, R3, RZ, P0 ;  /* 0x000000ff0300720c */ /* 0x000fe200007a4270 */
[----:B------:R-:W-:Y:S01]  /*4ff0*/  FMUL R35, R35, R23 ;  /* 0x0000001723237220 */ /* 0x000fe20000400000 */
[----:B------:R-:W-:Y:S01]  /*5000*/  F2FP.F16.F32.PACK_AB R27, RZ, R27 ;  /* 0x0000001bff1b723e */ /* 0x000fe200000000ff */
[----:B------:R-:W-:Y:S01]  /*5010*/  @P2 STG.E.U16 desc[UR36][R8.64], R26 ;  /* 0x0000001a08002986 */ /* 0x000fe2000c101524 */
[----:B------:R-:W-:Y:S01]  /*5020*/  F2FP.F16.F32.PACK_AB R28, RZ, R28 ;  /* 0x0000001cff1c723e */ /* 0x000fe200000000ff */
[-C--:B------:R-:W-:Y:S01]  /*5030*/  FMUL R36, R36, R23.reuse ;  /* 0x0000001724247220 */ /* 0x080fe20000400000 */
[----:B------:R-:W-:Y:S01]  /*5040*/  ISETP.GT.AND P2, PT, R3, 0x8, P1 ;  /* 0x000000080300780c */ /* 0x000fe20000f44270 */
[----:B------:R-:W-:Y:S01]  /*5050*/  @P3 STG.E.U16 desc[UR36][R8.64+0x2], R27 ;  /* 0x0000021b08003986 */ /* 0x000fe2000c101524 */
[----:B------:R-:W-:Y:S01]  /*5060*/  ISETP.GT.AND P1, PT, R4, 0x10, PT ;  /* 0x000000100400780c */ /* 0x000fe20003f24270 */
[----:B------:R-:W-:Y:S01]  /*5070*/  FMUL R37, R37, R23 ;  /* 0x0000001725257220 */ /* 0x000fe20000400000 */
[----:B------:R-:W-:Y:S01]  /*5080*/  F2FP.F16.F32.PACK_AB R29, RZ, R29 ;  /* 0x0000001dff1d723e */ /* 0x000fe200000000ff */
[----:B------:R-:W-:Y:S01]  /*5090*/  @P4 STG.E.U16 desc[UR36][R6.64+0x10], R28 ;  /* 0x0000101c06004986 */ /* 0x000fe2000c101524 */
[C---:B------:R-:W-:Y:S01]  /*50a0*/  ISETP.GT.AND P3, PT, R3.reuse, 0x8, P0 ;  /* 0x000000080300780c */ /* 0x040fe20000764270 */
[-C--:B------:R-:W-:Y:S01]  /*50b0*/  FMUL R38, R38, R23.reuse ;  /* 0x0000001726267220 */ /* 0x080fe20000400000 */
[----:B------:R-:W-:Y:S01]  /*50c0*/  ISETP.GT.AND P0, PT, R4, 0x11, PT ;  /* 0x000000110400780c */ /* 0x000fe20003f04270 */
[----:B------:R-:W-:Y:S01]  /*50d0*/  @P5 STG.E.U16 desc[UR36][R6.64+0x12], R29 ;  /* 0x0000121d06005986 */ /* 0x000fe2000c101524 */
        /* <DEDUP_REMOVED lines=161> */
[----:B------:R-:W-:Y:S01]  /*5af0*/  FMUL R87, R87, R23 ;  /* 0x0000001757577220 */ /* 0x000fe20000400000 */
[----:B------:R-:W-:-:S02]  /*5b00*/  F2FP.F16.F32.PACK_AB R62, RZ, R62 ;  /* 0x0000003eff3e723e */ /* 0x000fc400000000ff */
[C---:B------:R-:W-:Y:S02]  /*5b10*/  ISETP.GT.AND P5, PT, R3.reuse, RZ, P0 ;  /* 0x000000ff0300720c */ /* 0x040fe400007a4270 */
[----:B------:R-:W-:Y:S01]  /*5b20*/  F2FP.F16.F32.PACK_AB R63, RZ, R63 ;  /* 0x0000003fff3f723e */ /* 0x000fe200000000ff */
[----:B------:R-:W-:Y:S01]  /*5b30*/  @P2 STG.E.U16 desc[UR36][R8.64+0x90], R62 ;  /* 0x0000903e08002986 */ /* 0x000fe2000c101524 */
[----:B------:R-:W-:Y:S02]  /*5b40*/  F2FP.F16.F32.PACK_AB R64, RZ, R64 ;  /* 0x00000040ff40723e */ /* 0x000fe400000000ff */
[C---:B------:R-:W-:Y:S01]  /*5b50*/  ISETP.GT.AND P2, PT, R3.reuse, 0x8, P1 ;  /* 0x000000080300780c */ /* 0x040fe20000f44270 */
[----:B------:R-:W-:Y:S01]  /*5b60*/  @P3 STG.E.U16 desc[UR36][R8.64+0x92], R63 ;  /* 0x0000923f08003986 */ /* 0x000fe2000c101524 */
[----:B------:R-:W-:Y:S02]  /*5b70*/  ISETP.GT.AND P1, PT, R4, 0x58, PT ;  /* 0x000000580400780c */ /* 0x000fe40003f24270 */
[----:B------:R-:W-:Y:S01]  /*5b80*/  F2FP.F16.F32.PACK_AB R65, RZ, R65 ;  /* 0x00000041ff41723e */ /* 0x000fe200000000ff */
[----:B------:R-:W-:Y:S01]  /*5b90*/  @P4 STG.E.U16 desc[UR36][R6.64+0xa0], R64 ;  /* 0x0000a04006004986 */ /* 0x000fe2000c101524 */
[----:B------:R-:W-:-:S02]  /*5ba0*/  ISETP.GT.AND P3, PT, R3, 0x8, P0 ;  /* 0x000000080300780c */ /* 0x000fc40000764270 */
[----:B------:R-:W-:Y:S01]  /*5bb0*/  ISETP.GT.AND P0, PT, R4, 0x59, PT ;  /* 0x000000590400780c */ /* 0x000fe20003f04270 */
[----:B------:R-:W-:Y:S01]  /*5bc0*/  @P5 STG.E.U16 desc[UR36][R6.64+0xa2], R65 ;  /* 0x0000a24106005986 */ /* 0x000fe2000c101524 */
[C---:B------:R-:W-:Y:S02]  /*5bd0*/  ISETP.GT.AND P4, PT, R3.reuse, RZ, P1 ;  /* 0x000000ff0300720c */ /* 0x040fe40000f84270 */
[----:B------:R-:W-:Y:S02]  /*5be0*/  F2FP.F16.F32.PACK_AB R66, RZ, R66 ;  /* 0x00000042ff42723e */ /* 0x000fe400000000ff */
[----:B------:R-:W-:Y:S02]  /*5bf0*/  ISETP.GT.AND P5, PT, R3, RZ, P0 ;  /* 0x000000ff0300720c */ /* 0x000fe400007a4270 */
[----:B------:R-:W-:Y:S01]  /*5c00*/  F2FP.F16.F32.PACK_AB R67, RZ, R67 ;  /* 0x00000043ff43723e */ /* 0x000fe200000000ff */
[----:B------:R-:W-:Y:S01]  /*5c10*/  @P2 STG.E.U16 desc[UR36][R8.64+0xa0], R66 ;  /* 0x0000a04208002986 */ /* 0x000fe2000c101524 */
[----:B------:R-:W-:-:S02]  /*5c20*/  F2FP.F16.F32.PACK_AB R68, RZ, R68 ;  /* 0x00000044ff44723e */ /* 0x000fc400000000ff */
[C---:B------:R-:W-:Y:S01]  /*5c30*/  ISETP.GT.AND P2, PT, R3.reuse, 0x8, P1 ;  /* 0x000000080300780c */ /* 0x040fe20000f44270 */
[----:B------:R-:W-:Y:S01]  /*5c40*/  @P3 STG.E.U16 desc[UR36][R8.64+0xa2], R67 ;  /* 0x0000a24308003986 */ /* 0x000fe2000c101524 */
[C---:B------:R-:W-:Y:S02]  /*5c50*/  ISETP.GT.AND P1, PT, R4.reuse, 0x60, PT ;  /* 0x000000600400780c */ /* 0x040fe40003f24270 */
[----:B------:R-:W-:Y:S01]  /*5c60*/  F2FP.F16.F32.PACK_AB R69, RZ, R69 ;  /* 0x00000045ff45723e */ /* 0x000fe200000000ff */
[----:B------:R-:W-:Y:S01]  /*5c70*/  @P4 STG.E.U16 desc[UR36][R6.64+0xb0], R68 ;  /* 0x0000b04406004986 */ /* 0x000fe2000c101524 */
[C---:B------:R-:W-:Y:S02]  /*5c80*/  ISETP.GT.AND P3, PT, R3.reuse, 0x8, P0 ;  /* 0x000000080300780c */ /* 0x040fe40000764270 */
[----:B------:R-:W-:Y:S01]  /*5c90*/  ISETP.GT.AND P0, PT, R4, 0x61, PT ;  /* 0x000000610400780c */ /* 0x000fe20003f04270 */
[----:B------:R-:W-:Y:S01]  /*5ca0*/  @P5 STG.E.U16 desc[UR36][R6.64+0xb2], R69 ;  /* 0x0000b24506005986 */ /* 0x000fe2000c101524 */
[----:B------:R-:W-:-:S02]  /*5cb0*/  ISETP.GT.AND P4, PT, R3, RZ, P1 ;  /* 0x000000ff0300720c */ /* 0x000fc40000f84270 */
[C---:B------:R-:W-:Y:S02]  /*5cc0*/  ISETP.GT.AND P5, PT, R3.reuse, RZ, P0 ;  /* 0x000000ff0300720c */ /* 0x040fe400007a4270 */
[----:B------:R-:W-:Y:S02]  /*5cd0*/  F2FP.F16.F32.PACK_AB R70, RZ, R70 ;  /* 0x00000046ff46723e */ /* 0x000fe400000000ff */
[----:B------:R-:W-:Y:S02]  /*5ce0*/  F2FP.F16.F32.PACK_AB R71, RZ, R71 ;  /* 0x00000047ff47723e */ /* 0x000fe400000000ff */
[----:B------:R-:W-:Y:S01]  /*5cf0*/  F2FP.F16.F32.PACK_AB R72, RZ, R72 ;  /* 0x00000048ff48723e */ /* 0x000fe200000000ff */
[----:B------:R-:W-:Y:S01]  /*5d00*/  @P2 STG.E.U16 desc[UR36][R8.64+0xb0], R70 ;  /* 0x0000b04608002986 */ /* 0x000fe2000c101524 */
[----:B------:R-:W-:Y:S02]  /*5d10*/  F2FP.F16.F32.PACK_AB R73, RZ, R73 ;  /* 0x00000049ff49723e */ /* 0x000fe400000000ff */
[C---:B------:R-:W-:Y:S01]  /*5d20*/  ISETP.GT.AND P1, PT, R3.reuse, 0x8, P1 ;  /* 0x000000080300780c */ /* 0x040fe20000f24270 */
[----:B------:R-:W-:Y:S01]  /*5d30*/  @P3 STG.E.U16 desc[UR36][R8.64+0xb2], R71 ;  /* 0x0000b24708003986 */ /* 0x000fe2000c101524 */
[----:B------:R-:W-:-:S02]  /*5d40*/  ISETP.GT.AND P2, PT, R3, 0x8, P0 ;  /* 0x000000080300780c */ /* 0x000fc40000744270 */
[C---:B------:R-:W-:Y:S01]  /*5d50*/  ISETP.GT.AND P0, PT, R4.reuse, 0x69, PT ;  /* 0x000000690400780c */ /* 0x040fe20003f04270 */
[----:B------:R-:W-:Y:S01]  /*5d60*/  @P4 STG.E.U16 desc[UR36][R6.64+0xc0], R72 ;  /* 0x0000c04806004986 */ /* 0x000fe2000c101524 */
[----:B------:R-:W-:Y:S02]  /*5d70*/  ISETP.GT.AND P4, PT, R4, 0x68, PT ;  /* 0x000000680400780c */ /* 0x000fe40003f84270 */
[----:B------:R-:W-:Y:S01]  /*5d80*/  F2FP.F16.F32.PACK_AB R74, RZ, R74 ;  /* 0x0000004aff4a723e */ /* 0x000fe200000000ff */
[----:B------:R-:W-:Y:S01]  /*5d90*/  @P5 STG.E.U16 desc[UR36][R6.64+0xc2], R73 ;  /* 0x0000c24906005986 */ /* 0x000fe2000c101524 */
[C---:B------:R-:W-:Y:S02]  /*5da0*/  ISETP.GT.AND P5, PT, R3.reuse, RZ, P4 ;  /* 0x000000ff0300720c */ /* 0x040fe400027a4270 */
[----:B------:R-:W-:Y:S01]  /*5db0*/  ISETP.GT.AND P3, PT, R3, RZ, P0 ;  /* 0x000000ff0300720c */ /* 0x000fe20000764270 */
[----:B------:R-:W-:Y:S01]  /*5dc0*/  @P1 STG.E.U16 desc[UR36][R8.64+0xc0], R74 ;  /* 0x0000c04a08001986 */ /* 0x000fe2000c101524 */
[----:B------:R-:W-:-:S02]  /*5dd0*/  F2FP.F16.F32.PACK_AB R75, RZ, R75 ;  /* 0x0000004bff4b723e */ /* 0x000fc400000000ff */
[----:B------:R-:W-:Y:S02]  /*5de0*/  F2FP.F16.F32.PACK_AB R76, RZ, R76 ;  /* 0x0000004cff4c723e */ /* 0x000fe400000000ff */
[C---:B------:R-:W-:Y:S01]  /*5df0*/  ISETP.GT.AND P4, PT, R3.reuse, 0x8, P4 ;  /* 0x000000080300780c */ /* 0x040fe20002784270 */
[----:B------:R-:W-:Y:S01]  /*5e00*/  @P2 STG.E.U16 desc[UR36][R8.64+0xc2], R75 ;  /* 0x0000c24b08002986 */ /* 0x000fe2000c101524 */
[----:B------:R-:W-:Y:S02]  /*5e10*/  F2FP.F16.F32.PACK_AB R77, RZ, R77 ;  /* 0x0000004dff4d723e */ /* 0x000fe400000000ff */
[C---:B------:R-:W-:Y:S01]  /*5e20*/  ISETP.GT.AND P2, PT, R4.reuse, 0x71, PT ;  /* 0x000000710400780c */ /* 0x040fe20003f44270 */
[----:B------:R-:W-:Y:S01]  /*5e30*/  @P5 STG.E.U16 desc[UR36][R6.64+0xd0], R76 ;  /* 0x0000d04c06005986 */ /* 0x000fe2000c101524 */
[----:B------:R-:W-:Y:S02]  /*5e40*/  ISETP.GT.AND P5, PT, R3, 0x8, P0 ;  /* 0x000000080300780c */ /* 0x000fe400007a4270 */
[C---:B------:R-:W-:Y:S01]  /*5e50*/  ISETP.GT.AND P1, PT, R4.reuse, 0x78, PT ;  /* 0x000000780400780c */ /* 0x040fe20003f24270 */
[----:B------:R-:W-:Y:S01]  /*5e60*/  @P3 STG.E.U16 desc[UR36][R6.64+0xd2], R77 ;  /* 0x0000d24d06003986 */ /* 0x000fe2000c101524 */
[----:B------:R-:W-:-:S02]  /*5e70*/  ISETP.GT.AND P3, PT, R4, 0x70, PT ;  /* 0x000000700400780c */ /* 0x000fc40003f64270 */
[----:B------:R-:W-:Y:S01]  /*5e80*/  ISETP.GT.AND P0, PT, R4, 0x79, PT ;  /* 0x000000790400780c */ /* 0x000fe20003f04270 */
[----:B------:R-:W-:Y:S01]  /*5e90*/  @P4 IMAD.MOV.U32 R4, RZ, RZ, R8 ;  /* 0x000000ffff044224 */ /* 0x000fe200078e0008 */
[----:B------:R-:W-:Y:S01]  /*5ea0*/  F2FP.F16.F32.PACK_AB R78, RZ, R78 ;  /* 0x0000004eff4e723e */ /* 0x000fe200000000ff */
[----:B------:R-:W-:Y:S01]  /*5eb0*/  @P4 IMAD.MOV.U32 R5, RZ, RZ, R9 ;  /* 0x000000ffff054224 */ /* 0x000fe200078e0009 */
[----:B------:R-:W-:Y:S02]  /*5ec0*/  F2FP.F16.F32.PACK_AB R79, RZ, R79 ;  /* 0x0000004fff4f723e */ /* 0x000fe400000000ff */
[----:B------:R-:W-:Y:S02]  /*5ed0*/  F2FP.F16.F32.PACK_AB R80, RZ, R80 ;  /* 0x00000050ff50723e */ /* 0x000fe400000000ff */
[----:B------:R0:W-:Y:S01]  /*5ee0*/  @P4 STG.E.U16 desc[UR36][R4.64+0xd0], R78 ;  /* 0x0000d04e04004986 */ /* 0x0001e2000c101524 */
[----:B------:R-:W-:Y:S02]  /*5ef0*/  ISETP.GT.AND P4, PT, R3, RZ, P2 ;  /* 0x000000ff0300720c */ /* 0x000fe40001784270 */
[----:B------:R-:W-:-:S02]  /*5f00*/  F2FP.F16.F32.PACK_AB R81, RZ, R81 ;  /* 0x00000051ff51723e */ /* 0x000fc400000000ff */
[----:B------:R-:W-:Y:S02]  /*5f10*/  ISETP.GT.AND P2, PT, R3, 0x8, P2 ;  /* 0x000000080300780c */ /* 0x000fe40001744270 */
[----:B------:R-:W-:Y:S02]  /*5f20*/  F2FP.F16.F32.PACK_AB R82, RZ, R82 ;  /* 0x00000052ff52723e */ /* 0x000fe400000000ff */
[----:B------:R-:W-:Y:S02]  /*5f30*/  F2FP.F16.F32.PACK_AB R83, RZ, R83 ;  /* 0x00000053ff53723e */ /* 0x000fe400000000ff */
[----:B------:R-:W-:Y:S01]  /*5f40*/  F2FP.F16.F32.PACK_AB R84, RZ, R84 ;  /* 0x00000054ff54723e */ /* 0x000fe200000000ff */
[----:B0-----:R-:W-:Y:S01]  /*5f50*/  @P5 IMAD.MOV.U32 R4, RZ, RZ, R8 ;  /* 0x000000ffff045224 */ /* 0x001fe200078e0008 */
[----:B------:R-:W-:Y:S01]  /*5f60*/  F2FP.F16.F32.PACK_AB R85, RZ, R85 ;  /* 0x00000055ff55723e */ /* 0x000fe200000000ff */
[----:B------:R-:W-:Y:S01]  /*5f70*/  @P5 IMAD.MOV.U32 R5, RZ, RZ, R9 ;  /* 0x000000ffff055224 */ /* 0x000fe200078e0009 */
[----:B------:R-:W-:-:S02]  /*5f80*/  F2FP.F16.F32.PACK_AB R86, RZ, R86 ;  /* 0x00000056ff56723e */ /* 0x000fc400000000ff */
[----:B------:R-:W-:Y:S02]  /*5f90*/  F2FP.F16.F32.PACK_AB R87, RZ, R87 ;  /* 0x00000057ff57723e */ /* 0x000fe400000000ff */
[----:B------:R0:W-:Y:S01]  /*5fa0*/  @P5 STG.E.U16 desc[UR36][R4.64+0xd2], R79 ;  /* 0x0000d24f04005986 */ /* 0x0001e2000c101524 */
[C---:B------:R-:W-:Y:S02]  /*5fb0*/  ISETP.GT.AND P5, PT, R3.reuse, RZ, P3 ;  /* 0x000000ff0300720c */ /* 0x040fe40001fa4270 */
[----:B------:R-:W-:-:S11]  /*5fc0*/  ISETP.GT.AND P3, PT, R3, 0x8, P3 ;  /* 0x000000080300780c */ /* 0x000fd60001f64270 */
[----:B0-----:R-:W-:Y:S02]  /*5fd0*/  @P5 IMAD.MOV.U32 R4, RZ, RZ, R6 ;  /* 0x000000ffff045224 */ /* 0x001fe400078e0006 */
[----:B------:R-:W-:-:S05]  /*5fe0*/  @P5 IMAD.MOV.U32 R5, RZ, RZ, R7 ;  /* 0x000000ffff055224 */ /* 0x000fca00078e0007 */
[----:B------:R0:W-:Y:S01]  /*5ff0*/  @P5 STG.E.U16 desc[UR36][R4.64+0xe0], R80 ;  /* 0x0000e05004005986 */ /* 0x0001e2000c101524 */
[C---:B------:R-:W-:Y:S02]  /*6000*/  ISETP.GT.AND P5, PT, R3.reuse, RZ, P0 ;  /* 0x000000ff0300720c */ /* 0x040fe400007a4270 */
[----:B------:R-:W-:Y:S01]  /*6010*/  ISETP.GT.AND P0, PT, R3, 0x8, P0 ;  /* 0x000000080300780c */ /* 0x000fe20000704270 */
[----:B0-----:R-:W-:Y:S02]  /*6020*/  @P4 IMAD.MOV.U32 R4, RZ, RZ, R6 ;  /* 0x000000ffff044224 */ /* 0x001fe400078e0006 */
[----:B------:R-:W-:-:S05]  /*6030*/  @P4 IMAD.MOV.U32 R5, RZ, RZ, R7 ;  /* 0x000000ffff054224 */ /* 0x000fca00078e0007 */
[----:B------:R0:W-:Y:S01]  /*6040*/  @P4 STG.E.U16 desc[UR36][R4.64+0xe2], R81 ;  /* 0x0000e25104004986 */ /* 0x0001e2000c101524 */
[C---:B------:R-:W-:Y:S02]  /*6050*/  ISETP.GT.AND P4, PT, R3.reuse, RZ, P1 ;  /* 0x000000ff0300720c */ /* 0x040fe40000f84270 */
[----:B------:R-:W-:Y:S01]  /*6060*/  ISETP.GT.AND P1, PT, R3, 0x8, P1 ;  /* 0x000000080300780c */ /* 0x000fe20000f24270 */
[----:B0-----:R-:W-:Y:S02]  /*6070*/  @P3 IMAD.MOV.U32 R4, RZ, RZ, R8 ;  /* 0x000000ffff043224 */ /* 0x001fe400078e0008 */
[----:B------:R-:W-:-:S05]  /*6080*/  @P3 IMAD.MOV.U32 R5, RZ, RZ, R9 ;  /* 0x000000ffff053224 */ /* 0x000fca00078e0009 */
[----:B------:R0:W-:Y:S02]  /*6090*/  @P3 STG.E.U16 desc[UR36][R4.64+0xe0], R82 ;  /* 0x0000e05204003986 */ /* 0x0001e4000c101524 */
[----:B0-----:R-:W-:Y:S02]  /*60a0*/  @P2 IMAD.MOV.U32 R4, RZ, RZ, R8 ;  /* 0x000000ffff042224 */ /* 0x001fe400078e0008 */
[----:B------:R-:W-:-:S05]  /*60b0*/  @P2 IMAD.MOV.U32 R5, RZ, RZ, R9 ;  /* 0x000000ffff052224 */ /* 0x000fca00078e0009 */
[----:B------:R0:W-:Y:S02]  /*60c0*/  @P2 STG.E.U16 desc[UR36][R4.64+0xe2], R83 ;  /* 0x0000e25304002986 */ /* 0x0001e4000c101524 */
[----:B0-----:R-:W-:Y:S02]  /*60d0*/  @P4 IMAD.MOV.U32 R4, RZ, RZ, R6 ;  /* 0x000000ffff044224 */ /* 0x001fe400078e0006 */
[----:B------:R-:W-:-:S05]  /*60e0*/  @P4 IMAD.MOV.U32 R5, RZ, RZ, R7 ;  /* 0x000000ffff054224 */ /* 0x000fca00078e0007 */
[----:B------:R0:W-:Y:S04]  /*60f0*/  @P4 STG.E.U16 desc[UR36][R4.64+0xf0], R84 ;  /* 0x0000f05404004986 */ /* 0x0001e8000c101524 */
[----:B------:R1:W-:Y:S01]  /*6100*/  @P5 STG.E.U16 desc[UR36][R6.64+0xf2], R85 ;  /* 0x0000f25506005986 */ /* 0x0003e2000c101524 */
[----:B0-----:R-:W-:Y:S02]  /*6110*/  @P1 IMAD.MOV.U32 R4, RZ, RZ, R8 ;  /* 0x000000ffff041224 */ /* 0x001fe400078e0008 */
[----:B------:R-:W-:-:S05]  /*6120*/  @P1 IMAD.MOV.U32 R5, RZ, RZ, R9 ;  /* 0x000000ffff051224 */ /* 0x000fca00078e0009 */
[----:B------:R1:W-:Y:S04]  /*6130*/  @P1 STG.E.U16 desc[UR36][R4.64+0xf0], R86 ;  /* 0x0000f05604001986 */ /* 0x0003e8000c101524 */
[----:B------:R1:W-:Y:S02]  /*6140*/  @P0 STG.E.U16 desc[UR36][R8.64+0xf2], R87 ;  /* 0x0000f25708000986 */ /* 0x0003e4000c101524 */
.L_x_158:
[----:B------:R-:W-:Y:S05]  /*6150*/  BSYNC B0 ;  /* 0x0000000000007941 */ /* 0x000fea0003800000 */
.L_x_32:
[----:B------:R-:W-:Y:S01]  /*6160*/  IADD3 R16, P0, R16, UR38, RZ ;  /* 0x0000002610107c10 */ /* 0x000fe2000ff1e0ff */
[----:B------:R-:W-:Y:S01]  /*6170*/  ULDC.64 UR4, c[0x0][0x650] ;  /* 0x0001940000047ab9 */ /* 0x000fe20000000a00 */
[----:B------:R-:W-:Y:S01]  /*6180*/  PRMT R3, RZ, 0x7610, R3 ;  /* 0x00007610ff037816 */ /* 0x000fe20000000003 */
[----:B------:R-:W-:Y:S01]  /*6190*/  IMAD.MOV.U32 R100, RZ, RZ, -0x1 ;  /* 0xffffffffff647424 */ /* 0x000fe200078e00ff */
[----:B------:R-:W-:Y:S01]  /*61a0*/  IADD3.X R17, R17, UR41, RZ, P0, !PT ;  /* 0x0000002911117c10 */ /* 0x000fe200087fe4ff */
[----:B------:R-:W-:Y:S01]  /*61b0*/  IMAD.MOV.U32 R101, RZ, RZ, -0x1 ;  /* 0xffffffffff657424 */ /* 0x000fe200078e00ff */
[----:B------:R-:W-:-:S04]  /*61c0*/  ISETP.GE.U32.AND P0, PT, R16, UR4, PT ;  /* 0x0000000410007c0c */ /* 0x000fc8000bf06070 */
[----:B------:R-:W-:-:S13]  /*61d0*/  ISETP.GE.U32.AND.EX P0, PT, R17, UR5, PT, P0 ;  /* 0x0000000511007c0c */ /* 0x000fda000bf06100 */
[----:B------:R-:W-:Y:S05]  /*61e0*/  @P0 BRA `(.L_x_159) ;  /* 0x00000004004c0947 */ /* 0x000fea0003800000 */
[----:B------:R-:W0:Y:S01]  /*61f0*/  LDC.64 R10, c[0x0][0x628] ;  /* 0x00018a00ff0a7b82 */ /* 0x000e220000000a00 */
[----:B---3--:R-:W3:Y:S01]  /*6200*/  S2R R12, SR_CTAID.X ;  /* 0x00000000000c7919 */ /* 0x008ee20000002500 */
[----:B-12-4-:R-:W-:Y:S02]  /*6210*/  IMAD.MOV.U32 R8, RZ, RZ, R16 ;  /* 0x000000ffff087224 */ /* 0x016fe400078e0010 */
[----:B------:R-:W-:Y:S01]  /*6220*/  IMAD.MOV.U32 R9, RZ, RZ, R17 ;  /* 0x000000ffff097224 */ /* 0x000fe200078e0011 */
[----:B------:R-:W1:Y:S03]  /*6230*/  S2R R20, SR_CTAID.Y ;  /* 0x0000000000147919 */ /* 0x000e660000002600 */
[----:B------:R-:W2:Y:S08]  /*6240*/  LDC R0, c[0x0][0x630] ;  /* 0x00018c00ff007b82 */ /* 0x000eb00000000800 */
[----:B------:R-:W4:Y:S01]  /*6250*/  LDC.64 R14, c[0x0][0x620] ;  /* 0x00018800ff0e7b82 */ /* 0x000f220000000a00 */
[----:B0-----:R-:W-:-:S04]  /*6260*/  ISETP.NE.U32.AND P0, PT, R10, RZ, PT ;  /* 0x000000ff0a00720c */ /* 0x001fc80003f05070 */
[----:B------:R-:W-:-:S13]  /*6270*/  ISETP.NE.AND.EX P0, PT, R11, RZ, PT, P0 ;  /* 0x000000ff0b00720c */ /* 0x000fda0003f05300 */
[----:B-1234-:R-:W-:Y:S05]  /*6280*/  @!P0 BRA `(.L_x_160) ;  /* 0x0000000000288947 */ /* 0x01efea0003800000 */
        /* <DEDUP_REMOVED lines=10> */
.L_x_160:
[-CC-:B------:R-:W-:Y:S01]  /*6330*/  SHF.R.U64 R101, R8, R0.reuse, R9.reuse ;  /* 0x0000000008657219 */ /* 0x180fe20000001209 */
[----:B------:R-:W0:Y:S01]  /*6340*/  LDC.64 R26, c[0x0][0x640] ;  /* 0x00019000ff1a7b82 */ /* 0x000e220000000a00 */
[----:B------:R-:W-:Y:S01]  /*6350*/  SHF.R.U32.HI R0, RZ, R0, R9 ;  /* 0x00000000ff007219 */ /* 0x000fe20000011609 */
[----:B------:R-:W-:Y:S01]  /*6360*/  ULDC UR4, c[0x0][0x150] ;  /* 0x0000540000047ab9 */ /* 0x000fe20000000800 */
[----:B------:R-:W-:Y:S02]  /*6370*/  IADD3 R3, P0, RZ, -R101, RZ ;  /* 0x80000065ff037210 */ /* 0x000fe40007f1e0ff */
[----:B------:R-:W-:-:S03]  /*6380*/  I2FP.F32.U32 R7, R12 ;  /* 0x0000000c00077245 */ /* 0x000fc60000201000 */
[----:B------:R-:W1:Y:S01]  /*6390*/  LDC R6, c[0x0][0x618] ;  /* 0x00018600ff067b82 */ /* 0x000e620000000800 */
[----:B------:R-:W-:Y:S02]  /*63a0*/  IMAD.X R5, RZ, RZ, ~R0, P0 ;  /* 0x000000ffff057224 */ /* 0x000fe400000e0e00 */
[----:B------:R-:W-:Y:S01]  /*63b0*/  FMUL R7, R7, UR4 ;  /* 0x0000000407077c20 */ /* 0x000fe20008400000 */
[----:B------:R-:W-:Y:S01]  /*63c0*/  ULDC UR4, c[0x0][0x154] ;  /* 0x0000550000047ab9 */ /* 0x000fe20000000800 */
[-C--:B------:R-:W-:Y:S02]  /*63d0*/  IMAD R0, R5, R14.reuse, RZ ;  /* 0x0000000e05007224 */ /* 0x080fe400078e02ff */
[C---:B------:R-:W-:Y:S01]  /*63e0*/  IMAD.WIDE.U32 R4, R3.reuse, R14, R16 ;  /* 0x0000000e03047225 */ /* 0x040fe200078e0010 */
[----:B------:R-:W2:Y:S01]  /*63f0*/  LDC R8, c[0x0][0x608] ;  /* 0x00018200ff087b82 */ /* 0x000ea20000000800 */
[----:B------:R-:W3:Y:S02]  /*6400*/  F2I.U32.TRUNC.NTZ R7, R7 ;  /* 0x0000000700077305 */ /* 0x000ee4000020f000 */
[----:B------:R-:W-:Y:S01]  /*6410*/  IMAD R3, R3, R15, R0 ;  /* 0x0000000f03037224 */ /* 0x000fe200078e0200 */
[----:B------:R-:W-:-:S03]  /*6420*/  I2FP.F32.U32 R0, R20 ;  /* 0x0000001400007245 */ /* 0x000fc60000201000 */
[----:B------:R-:W-:Y:S01]  /*6430*/  IMAD.IADD R3, R5, 0x1, R3 ;  /* 0x0000000105037824 */ /* 0x000fe200078e0203 */
[----:B------:R-:W4:Y:S01]  /*6440*/  LDC R11, c[0x0][0x658] ;  /* 0x00019600ff0b7b82 */ /* 0x000f220000000800 */
[----:B0-----:R-:W-:-:S04]  /*6450*/  ISETP.NE.U32.AND P0, PT, R26, RZ, PT ;  /* 0x000000ff1a00720c */ /* 0x001fc80003f05070 */
[----:B------:R-:W-:-:S03]  /*6460*/  ISETP.NE.AND.EX P0, PT, R27, RZ, PT, P0 ;  /* 0x000000ff1b00720c */ /* 0x000fc60003f05300 */
[----:B------:R-:W0:Y:S01]  /*6470*/  LDC R9, c[0x0][0x144] ;  /* 0x00005100ff097b82 */ /* 0x000e220000000800 */
[-C--:B-1----:R-:W-:Y:S01]  /*6480*/  SHF.R.U64 R10, R4, R6.reuse, R3 ;  /* 0x00000006040a7219 */ /* 0x082fe20000001203 */
[----:B---3--:R-:W-:Y:S01]  /*6490*/  IMAD.MOV R7, RZ, RZ, -R7 ;  /* 0x000000ffff077224 */ /* 0x008fe200078e0a07 */
[----:B------:R-:W-:Y:S01]  /*64a0*/  SHF.R.U32.HI R3, RZ, R6, R3 ;  /* 0x00000006ff037219 */ /* 0x000fe20000011603 */
[----:B------:R-:W-:-:S04]  /*64b0*/  FMUL R6, R0, UR4 ;  /* 0x0000000400067c20 */ /* 0x000fc80008400000 */
[----:B------:R-:W1:Y:S01]  /*64c0*/  LDC R21, c[0x0][0x148] ;  /* 0x00005200ff157b82 */ /* 0x000e620000000800 */
[----:B------:R3:W0:Y:S01]  /*64d0*/  F2I.U32.TRUNC.NTZ R14, R6 ;  /* 0x00000006000e7305 */ /* 0x000622000020f000 */
[-CC-:B--2---:R-:W-:Y:S02]  /*64e0*/  SHF.R.U64 R13, R10, R8.reuse, R3.reuse ;  /* 0x000000080a0d7219 */ /* 0x184fe40000001203 */
[----:B------:R-:W-:-:S04]  /*64f0*/  SHF.R.U32.HI R0, RZ, R8, R3 ;  /* 0x00000008ff007219 */ /* 0x000fc80000011603 */
[----:B-----5:R-:W2:Y:S01]  /*6500*/  LDC R24, c[0x0][0x648] ;  /* 0x00019200ff187b82 */ /* 0x020ea20000000800 */
[-CC-:B----4-:R-:W-:Y:S02]  /*6510*/  SHF.R.U64 R15, R13, R11.reuse, R0.reuse ;  /* 0x0000000b0d0f7219 */ /* 0x190fe40000001200 */
[----:B------:R-:W-:-:S03]  /*6520*/  SHF.R.U32.HI R5, RZ, R11, R0 ;  /* 0x0000000bff057219 */ /* 0x000fc60000011600 */
[----:B------:R-:W-:Y:S02]  /*6530*/  IMAD.MOV.U32 R4, RZ, RZ, R15 ;  /* 0x000000ffff047224 */ /* 0x000fe400078e000f */
[----:B------:R-:W4:Y:S01]  /*6540*/  LDC R28, c[0x0][0x638] ;  /* 0x00018e00ff1c7b82 */ /* 0x000f220000000800 */
[----:B0-----:R-:W-:-:S07]  /*6550*/  IMAD R25, R9, R7, R12 ;  /* 0x0000000709197224 */ /* 0x001fce00078e020c */
[----:B------:R-:W0:Y:S08]  /*6560*/  LDC R29, c[0x0][0x610] ;  /* 0x00018400ff1d7b82 */ /* 0x000e300000000800 */
[----:B------:R-:W0:Y:S01]  /*6570*/  LDC R30, c[0x0][0x600] ;  /* 0x00018000ff1e7b82 */ /* 0x000e220000000800 */
[----:B-123--:R-:W-:Y:S05]  /*6580*/  @!P0 BRA `(.L_x_161) ;  /* 0x0000000000288947 */ /* 0x00efea0003800000 */
[----:B------:R-:W1:Y:S02]  /*6590*/  LDC R0, c[0x0][0x64c] ;  /* 0x00019300ff007b82 */ /* 0x000e640000000800 */
[----:B-1----:R-:W-:-:S05]  /*65a0*/  IADD3 R3, P0, R15, R0, RZ ;  /* 0x000000000f037210 */ /* 0x002fca0007f1e0ff */
        /* <DEDUP_REMOVED lines=8> */
.L_x_161:
[----:B------:R-:W-:Y:S01]  /*6630*/  ISETP.NE.AND P0, PT, R2, 0x1, PT ;  /* 0x000000010200780c */ /* 0x000fe20003f05270 */
[----:B------:R-:W-:Y:S01]  /*6640*/  IMAD.MOV R14, RZ, RZ, -R14 ;  /* 0x000000ffff0e7224 */ /* 0x000fe200078e0a0e */
[----:B------:R-:W-:Y:S02]  /*6650*/  SHF.R.U64 R3, R4, R24, R5 ;  /* 0x0000001804037219 */ /* 0x000fe40000001205 */
[----:B------:R-:W-:Y:S02]  /*6660*/  LOP3.LUT R0, R13, R98, RZ, 0xc0, !PT ;  /* 0x000000620d007212 */ /* 0x000fe400078ec0ff */
[----:B------:R-:W-:Y:S01]  /*6670*/  LOP3.LUT R10, R10, R97, RZ, 0xc0, !PT ;  /* 0x000000610a0a7212 */ /* 0x000fe200078ec0ff */
[----:B------:R-:W-:Y:S02]  /*6680*/  IMAD.MOV R4, RZ, RZ, -R3 ;  /* 0x000000ffff047224 */ /* 0x000fe400078e0a03 */
[----:B------:R-:W-:Y:S02]  /*6690*/  IMAD R0, R93, R3, R0 ;  /* 0x000000035d007224 */ /* 0x000fe400078e0200 */
[----:B----4-:R-:W-:-:S02]  /*66a0*/  IMAD R3, R4, R28, R15 ;  /* 0x0000001c04037224 */ /* 0x010fc400078e020f */
[----:B------:R-:W-:Y:S02]  /*66b0*/  @P0 IMAD R25, R21, R14, R20 ;  /* 0x0000000e15190224 */ /* 0x000fe400078e0214 */
[----:B0-----:R-:W-:Y:S02]  /*66c0*/  IMAD R5, R3, R30, R10 ;  /* 0x0000001e03057224 */ /* 0x001fe400078e020a */
[----:B------:R-:W-:Y:S02]  /*66d0*/  IMAD R0, R0, R29, R25 ;  /* 0x0000001d00007224 */ /* 0x000fe400078e0219 */
[----:B------:R-:W-:-:S03]  /*66e0*/  IMAD.MOV.U32 R4, RZ, RZ, 0x1 ;  /* 0x00000001ff047424 */ /* 0x000fc600078e00ff */
[----:B------:R-:W-:Y:S02]  /*66f0*/  SEL R100, R5, R0, !P0 ;  /* 0x0000000005647207 */ /* 0x000fe40004000000 */
[----:B------:R-:W-:Y:S02]  /*6700*/  PRMT R3, R4, 0x7610, R3 ;  /* 0x0000761004037816 */ /* 0x000fe40000000003 */
[----:B------:R-:W-:-:S07]  /*6710*/  SEL R0, R0, R5, !P0 ;  /* 0x0000000500007207 */ /* 0x000fce0004000000 */
.L_x_159:
[----:B------:R-:W-:Y:S01]  /*6720*/  UIADD3 UR42, UR43, UR42, URZ ;  /* 0x0000002a2b2a7290 */ /* 0x000fe2000fffe03f */
[----:B------:R-:W-:Y:S01]  /*6730*/  LOP3.LUT P0, RZ, R3, 0xff, RZ, 0xc0, !PT ;  /* 0x000000ff03ff7812 */ /* 0x000fe2000780c0ff */
[----:B------:R-:W-:Y:S02]  /*6740*/  IMAD.MOV.U32 R103, RZ, RZ, R0 ;  /* 0x000000ffff677224 */ /* 0x000fe400078e0000 */
[----:B------:R-:W-:Y:S02]  /*6750*/  USHF.R.U32.HI UR4, URZ, 0x2, UR42 ;  /* 0x000000023f047899 */ /* 0x000fe4000801162a */
[----:B------:R-:W-:Y:S02]  /*6760*/  UISETP.GT.U32.AND UP1, UPT, UR42, 0x3, UPT ;  /* 0x000000032a00788c */ /* 0x000fe4000bf24070 */
[----:B------:R-:W-:Y:S02]  /*6770*/  ULOP3.LUT UR4, UR4, 0x1, URZ, 0xc0, !UPT ;  /* 0x0000000104047892 */ /* 0x000fe4000f8ec03f */
[----:B------:R-:W-:-:S02]  /*6780*/  UISETP.LT.U32.AND UP1, UPT, UR43, 0x4, UP1 ;  /* 0x000000042b00788c */ /* 0x000fc40008f21070 */
[----:B------:R-:W-:Y:S02]  /*6790*/  UISETP.NE.U32.AND UP0, UPT, UR4, 0x1, UPT ;  /* 0x000000010400788c */ /* 0x000fe4000bf05070 */
[----:B------:R-:W-:Y:S02]  /*67a0*/  USEL UR5, URZ, 0x1, !UP1 ;  /* 0x000000013f057887 */ /* 0x000fe4000c800000 */
[----:B------:R-:W-:Y:S02]  /*67b0*/  UISETP.GT.U32.AND UP0, UPT, UR43, 0x3, !UP0 ;  /* 0x000000032b00788c */ /* 0x000fe4000c704070 */
[----:B------:R-:W-:Y:S02]  /*67c0*/  ULOP3.LUT UR42, UR42, 0x3, URZ, 0xc0, !UPT ;  /* 0x000000032a2a7892 */ /* 0x000fe4000f8ec03f */
[----:B------:R-:W-:-:S04]  /*67d0*/  USEL UR4, URZ, 0x1, !UP0 ;  /* 0x000000013f047887 */ /* 0x000fc8000c000000 */
[----:B------:R-:W-:Y:S01]  /*67e0*/  ULOP3.LUT UR40, UR4, UR40, UR5, 0x96, !UPT ;  /* 0x0000002804287292 */ /* 0x000fe2000f8e9605 */
[----:B------:R-:W-:Y:S11]  /*67f0*/  @P0 BRA `(.L_x_162) ;  /* 0xffffffac00200947 */ /* 0x000ff6000383ffff */
[----:B------:R-:W-:Y:S05]  /*6800*/  EXIT ;  /* 0x000000000000794d */ /* 0x000fea0003800000 */
.L_x_7:
        /* <DEDUP_REMOVED lines=26> */
.L_x_164:
[----:B------:R-:W0:Y:S01]  /*69b0*/  LDC.64 R28, c[0x0][0x640] ;  /* 0x00019000ff1c7b82 */ /* 0x000e220000000a00 */
[-CC-:B------:R-:W-:Y:S01]  /*69c0*/  SHF.R.U64 R22, R14, R6.reuse, R15.reuse ;  /* 0x000000060e167219 */ /* 0x180fe2000000120f */
[----:B------:R-:W-:Y:S01]  /*69d0*/  IMAD.MOV.U32 R30, RZ, RZ, 0x1 ;  /* 0x00000001ff1e7424 */ /* 0x000fe200078e00ff */
[----:B------:R-:W-:Y:S02]  /*69e0*/  SHF.R.U32.HI R6, RZ, R6, R15 ;  /* 0x00000006ff067219 */ /* 0x000fe4000001160f */
[----:B------:R-:W-:-:S03]  /*69f0*/  IADD3 R13, P0, RZ, -R22, RZ ;  /* 0x80000016ff0d7210 */ /* 0x000fc60007f1e0ff */
[----:B------:R-:W1:Y:S02]  /*6a00*/  LDC R12, c[0x0][0x618] ;  /* 0x00018600ff0c7b82 */ /* 0x000e640000000800 */
[----:B------:R-:W-:-:S04]  /*6a10*/  IMAD.X R11, RZ, RZ, ~R6, P0 ;  /* 0x000000ffff0b7224 */ /* 0x000fc800000e0e06 */
[-C--:B------:R-:W-:Y:S02]  /*6a20*/  IMAD R6, R11, R24.reuse, RZ ;  /* 0x000000180b067224 */ /* 0x080fe400078e02ff */
[----:B------:R-:W2:Y:S01]  /*6a30*/  LDC R14, c[0x0][0x608] ;  /* 0x00018200ff0e7b82 */ /* 0x000ea20000000800 */
[----:B------:R-:W-:-:S04]  /*6a40*/  IMAD.WIDE.U32 R10, R13, R24, R16 ;  /* 0x000000180d0a7225 */ /* 0x000fc800078e0010 */
[----:B------:R-:W-:-:S03]  /*6a50*/  IMAD R13, R13, R25, R6 ;  /* 0x000000190d0d7224 */ /* 0x000fc600078e0206 */
[----:B------:R-:W3:Y:S01]  /*6a60*/  LDC R27, c[0x0][0x658] ;  /* 0x00019600ff1b7b82 */ /* 0x000ee20000000800 */
[----:B------:R-:W-:Y:S01]  /*6a70*/  IMAD.IADD R11, R11, 0x1, R13 ;  /* 0x000000010b0b7824 */ /* 0x000fe200078e020d */
[----:B0-----:R-:W-:-:S04]  /*6a80*/  ISETP.NE.U32.AND P0, PT, R28, RZ, PT ;  /* 0x000000ff1c00720c */ /* 0x001fc80003f05070 */
[----:B------:R-:W-:Y:S02]  /*6a90*/  ISETP.NE.AND.EX P0, PT, R29, RZ, PT, P0 ;  /* 0x000000ff1d00720c */ /* 0x000fe40003f05300 */
[----:B------:R-:W0:Y:S01]  /*6aa0*/  LDC R20, c[0x0][0x600] ;  /* 0x00018000ff147b82 */ /* 0x000e220000000800 */
[-CC-:B-1----:R-:W-:Y:S01]  /*6ab0*/  SHF.R.U64 R8, R10, R12.reuse, R11.reuse ;  /* 0x0000000c0a087219 */ /* 0x182fe2000000120b */
[----:B------:R-:W-:Y:S01]  /*6ac0*/  IMAD.MOV.U32 R10, RZ, RZ, -0x1 ;  /* 0xffffffffff0a7424 */ /* 0x000fe200078e00ff */
[----:B------:R-:W-:-:S05]  /*6ad0*/  SHF.R.U32.HI R11, RZ, R12, R11 ;  /* 0x0000000cff0b7219 */ /* 0x000fca000001160b */
[----:B------:R-:W1:Y:S01]  /*6ae0*/  LDC R24, c[0x0][0x648] ;  /* 0x00019200ff187b82 */ /* 0x000e620000000800 */
[-CC-:B--2---:R-:W-:Y:S02]  /*6af0*/  SHF.R.U64 R21, R8, R14.reuse, R11.reuse ;  /* 0x0000000e08157219 */ /* 0x184fe4000000120b */
[----:B------:R-:W-:-:S05]  /*6b00*/  SHF.R.U32.HI R6, RZ, R14, R11 ;  /* 0x0000000eff067219 */ /* 0x000fca000001160b */
[----:B------:R-:W2:Y:S01]  /*6b10*/  LDC R26, c[0x0][0x638] ;  /* 0x00018e00ff1a7b82 */ /* 0x000ea20000000800 */
[-C--:B---3--:R-:W-:Y:S02]  /*6b20*/  SHF.L.U32 R10, R10, R27.reuse, RZ ;  /* 0x0000001b0a0a7219 */ /* 0x088fe400000006ff */
[-CC-:B------:R-:W-:Y:S02]  /*6b30*/  SHF.R.U64 R25, R21, R27.reuse, R6.reuse ;  /* 0x0000001b15197219 */ /* 0x180fe40000001206 */
[----:B------:R-:W-:Y:S02]  /*6b40*/  LOP3.LUT R32, RZ, R10, RZ, 0x33, !PT ;  /* 0x0000000aff207212 */ /* 0x000fe400078e33ff */
[----:B------:R-:W-:Y:S01]  /*6b50*/  SHF.R.U32.HI R11, RZ, R27, R6 ;  /* 0x0000001bff0b7219 */ /* 0x000fe20000011606 */
[----:B------:R-:W3:Y:S01]  /*6b60*/  LDC R31, c[0x0][0x610] ;  /* 0x00018400ff1f7b82 */ /* 0x000ee20000000800 */
[----:B------:R-:W-:Y:S01]  /*6b70*/  IMAD.MOV.U32 R10, RZ, RZ, R25 ;  /* 0x000000ffff0a7224 */ /* 0x000fe200078e0019 */
[----:B------:R-:W-:Y:S06]  /*6b80*/  @!P0 BRA `(.L_x_165) ;  /* 0x0000000000288947 */ /* 0x000fec0003800000 */
        /* <DEDUP_REMOVED lines=10> */
.L_x_165:
[----:B------:R-:W-:Y:S02]  /*6c30*/  ISETP.NE.AND P0, PT, R2, 0x1, PT ;  /* 0x000000010200780c */ /* 0x000fe40003f05270 */
[----:B-1----:R-:W-:Y:S01]  /*6c40*/  SHF.R.U64 R6, R10, R24, R11 ;  /* 0x000000180a067219 */ /* 0x002fe2000000120b */
[----:B0-----:R-:W-:Y:S01]  /*6c50*/  VIADD R11, R20, 0xffffffff ;  /* 0xffffffff140b7836 */ /* 0x001fe20000000000 */
[----:B------:R-:W-:Y:S02]  /*6c60*/  SHF.L.U32 R30, R30, R27, RZ ;  /* 0x0000001b1e1e7219 */ /* 0x000fe400000006ff */
[----:B------:R-:W-:Y:S01]  /*6c70*/  LOP3.LUT R5, R21, R32, RZ, 0xc0, !PT ;  /* 0x0000002015057212 */ /* 0x000fe200078ec0ff */
[----:B------:R-:W-:-:S04]  /*6c80*/  IMAD.MOV R10, RZ, RZ, -R6 ;  /* 0x000000ffff0a7224 */ /* 0x000fc800078e0a06 */
[----:B------:R-:W-:Y:S01]  /*6c90*/  IMAD R6, R30, R6, R5 ;  /* 0x000000061e067224 */ /* 0x000fe200078e0205 */
[----:B------:R-:W-:Y:S01]  /*6ca0*/  LOP3.LUT R5, R8, R11, RZ, 0xc0, !PT ;  /* 0x0000000b08057212 */ /* 0x000fe200078ec0ff */
[----:B------:R-:W-:Y:S02]  /*6cb0*/  @P0 IMAD R7, R9, R23, R4 ;  /* 0x0000001709070224 */ /* 0x000fe400078e0204 */
[----:B--2---:R-:W-:Y:S02]  /*6cc0*/  IMAD R4, R10, R26, R25 ;  /* 0x0000001a0a047224 */ /* 0x004fe400078e0219 */
[----:B---3--:R-:W-:Y:S02]  /*6cd0*/  IMAD R7, R6, R31, R7 ;  /* 0x0000001f06077224 */ /* 0x008fe400078e0207 */
[----:B------:R-:W-:Y:S02]  /*6ce0*/  IMAD R4, R4, R20, R5 ;  /* 0x0000001404047224 */ /* 0x000fe400078e0205 */
[----:B------:R-:W-:-:S02]  /*6cf0*/  IMAD.MOV.U32 R8, RZ, RZ, 0x1 ;  /* 0x00000001ff087424 */ /* 0x000fc400078e00ff */
[----:B------:R-:W-:Y:S01]  /*6d00*/  IMAD.MOV.U32 R6, RZ, RZ, R22 ;  /* 0x000000ffff067224 */ /* 0x000fe200078e0016 */
[----:B------:R-:W-:Y:S02]  /*6d10*/  SEL R20, R4, R7, !P0 ;  /* 0x0000000704147207 */ /* 0x000fe40004000000 */
[----:B------:R-:W-:-:S07]  /*6d20*/  SEL R21, R7, R4, !P0 ;  /* 0x0000000407157207 */ /* 0x000fce0004000000 */
.L_x_163:
[----:B------:R-:W-:-:S08]  /*6d30*/  NOP ;  /* 0x0000000000007918 */ /* 0x000fd00000000000 */
[----:B------:R-:W0:-:S00]  /*6d40*/  USETMAXREG.DEALLOC.CTAPOOL 0x28 ;  /* 0x00000028000079c8 */ /* 0x000e0000080e0500 */
[----:B0-----:R-:W-:-:S13]  /*6d50*/  ISETP.NE.AND P0, PT, R3, RZ, PT ;  /* 0x000000ff0300720c */ /* 0x001fda0003f05270 */
[----:B------:R-:W-:Y:S05]  /*6d60*/  @P0 EXIT ;  /* 0x000000000000094d */ /* 0x000fea0003800000 */
[----:B------:R-:W-:Y:S01]  /*6d70*/  LOP3.LUT P0, RZ, R8, 0xff, RZ, 0xc0, !PT ;  /* 0x000000ff08ff7812 */ /* 0x000fe2000780c0ff */
[----:B------:R-:W-:Y:S02]  /*6d80*/  IMAD.MOV.U32 R3, RZ, RZ, 0x1 ;  /* 0x00000001ff037424 */ /* 0x000fe400078e00ff */
[----:B------:R-:W-:-:S10]  /*6d90*/  IMAD.MOV.U32 R8, RZ, RZ, RZ ;  /* 0x000000ffff087224 */ /* 0x000fd400078e00ff */
[----:B------:R-:W-:Y:S05]  /*6da0*/  @!P0 BRA `(.L_x_166) ;  /* 0x0000000c00708947 */ /* 0x000fea0003800000 */
[----:B------:R-:W0:Y:S01]  /*6db0*/  LDC R3, c[0x0][0x28c] ;  /* 0x0000a300ff037b82 */ /* 0x000e220000000800 */
[----:B------:R-:W1:Y:S01]  /*6dc0*/  S2R R12, SR_CgaCtaId ;  /* 0x00000000000c7919 */ /* 0x000e620000008800 */
[----:B------:R-:W-:Y:S01]  /*6dd0*/  ULDC UR5, c[0x0][0x658] ;  /* 0x0001960000057ab9 */ /* 0x000fe20000000800 */
[----:B------:R-:W-:Y:S01]  /*6de0*/  UMOV UR6, 0xffffffff ;  /* 0xffffffff00067882 */ /* 0x000fe20000000000 */
[----:B------:R-:W-:Y:S01]  /*6df0*/  BSSY B0, `(.L_x_166) ;  /* 0x00000d7000007945 */ /* 0x000fe20003800000 */
[----:B------:R-:W-:Y:S01]  /*6e00*/  USHF.L.U32 UR6, UR6, UR5, URZ ;  /* 0x0000000506067299 */ /* 0x000fe2000800063f */
[----:B------:R-:W-:Y:S01]  /*6e10*/  IMAD.MOV.U32 R10, RZ, RZ, 0x1 ;  /* 0x00000001ff0a7424 */ /* 0x000fe200078e00ff */
[----:B------:R-:W-:Y:S01]  /*6e20*/  LOP3.LUT R19, R18, 0x2, RZ, 0xfc, !PT ;  /* 0x0000000212137812 */ /* 0x000fe200078efcff */
[----:B------:R-:W-:Y:S01]  /*6e30*/  IMAD.MOV.U32 R8, RZ, RZ, RZ ;  /* 0x000000ffff087224 */ /* 0x000fe200078e00ff */
[----:B------:R-:W-:Y:S01]  /*6e40*/  ULDC UR4, c[0x0][0x600] ;  /* 0x0001800000047ab9 */ /* 0x000fe20000000800 */
[----:B------:R-:W-:Y:S01]  /*6e50*/  UMOV UR7, 0x1 ;  /* 0x0000000100077882 */ /* 0x000fe20000000000 */
[----:B------:R-:W-:-:S02]  /*6e60*/  UIADD3 UR4, UR4, -0x1, URZ ;  /* 0xffffffff04047890 */ /* 0x000fc4000fffe03f */
[----:B------:R-:W-:Y:S02]  /*6e70*/  USHF.L.U32 UR5, UR7, UR5, URZ ;  /* 0x0000000507057299 */ /* 0x000fe4000800063f */
[----:B------:R-:W-:Y:S01]  /*6e80*/  ULOP3.LUT UR6, URZ, UR6, URZ, 0x33, !UPT ;  /* 0x000000063f067292 */ /* 0x000fe2000f8e333f */
[----:B------:R-:W-:Y:S01]  /*6e90*/  ULDC.64 UR42, c[0x0][0x198] ;  /* 0x00006600002a7ab9 */ /* 0x000fe20000000a00 */
[----:B0-----:R-:W-:-:S05]  /*6ea0*/  VIADD R3, R3, 0x3f ;  /* 0x0000003f03037836 */ /* 0x001fca0000000000 */
[----:B------:R-:W-:-:S04]  /*6eb0*/  SHF.R.S32.HI R4, RZ, 0x1f, R3 ;  /* 0x0000001fff047819 */ /* 0x000fc80000011403 */
[----:B------:R-:W-:Y:S01]  /*6ec0*/  LEA.HI R4, R4, R3, RZ, 0x6 ;  /* 0x0000000304047211 */ /* 0x000fe200078f30ff */
[C---:B-1----:R-:W-:Y:S02]  /*6ed0*/  IMAD.SHL.U32 R11, R12.reuse, 0x20, RZ ;  /* 0x000000200c0b7824 */ /* 0x042fe400078e00ff */
[----:B------:R-:W-:Y:S01]  /*6ee0*/  IMAD.SHL.U32 R12, R12, 0x800, RZ ;  /* 0x000008000c0c7824 */ /* 0x000fe200078e00ff */
[----:B------:R-:W-:Y:S01]  /*6ef0*/  SHF.R.S32.HI R9, RZ, 0x6, R4 ;  /* 0x00000006ff097819 */ /* 0x000fe20000011404 */
[----:B------:R-:W-:Y:S01]  /*6f00*/  IMAD.MOV.U32 R3, RZ, RZ, 0x1 ;  /* 0x00000001ff037424 */ /* 0x000fe200078e00ff */
[----:B------:R-:W-:Y:S02]  /*6f10*/  LOP3.LUT R11, R11, 0x20, RZ, 0xc0, !PT ;  /* 0x000000200b0b7812 */ /* 0x000fe400078ec0ff */
[----:B------:R-:W-:Y:S01]  /*6f20*/  LOP3.LUT R12, R12, 0x800, RZ, 0xc0, !PT ;  /* 0x000008000c0c7812 */ /* 0x000fe200078ec0ff */
[----:B------:R-:W-:-:S07]  /*6f30*/  VIADD R13, R9, 0x1 ;  /* 0x00000001090d7836 */ /* 0x000fce0000000000 */
.L_x_177:
[----:B------:R-:W-:-:S03]  /*6f40*/  UMOV UR7, 0xffffffff ;  /* 0xffffffff00077882 */ /* 0x000fc60000000000 */
[----:B------:R-:W-:Y:S05]  /*6f50*/  BRA.DIV UR7, `(.L_x_167) ;  /* 0x0000000e07ec7947 */ /* 0x000fea000b800000 */
[----:B------:R-:W-:-:S13]  /*6f60*/  ELECT P6, URZ, PT ;  /* 0x00000000003f782f */ /* 0x000fda00038c0000 */
.L_x_188:
[----:B------:R-:W-:Y:S04]  /*6f70*/  BSSY B1, `(.L_x_168) ;  /* 0x000004a000017945 */ /* 0x000fe80003800000 */
[----:B------:R-:W-:Y:S05]  /*6f80*/  @!P6 BRA `(.L_x_169) ;  /* 0x000000040020e947 */ /* 0x000fea0003800000 */
[----:B------:R-:W0:Y:S02]  /*6f90*/  LDC R4, c[0x0][0x28c] ;  /* 0x0000a300ff047b82 */ /* 0x000e240000000800 */
[----:B0-----:R-:W-:-:S13]  /*6fa0*/  ISETP.GE.AND P0, PT, R4, 0x1, PT ;  /* 0x000000010400780c */ /* 0x001fda0003f06270 */
[----:B------:R-:W-:Y:S05]  /*6fb0*/  @!P0 BRA `(.L_x_169) ;  /* 0x0000000400148947 */ /* 0x000fea0003800000 */
[----:B------:R-:W-:Y:S02]  /*6fc0*/  IMAD.SHL.U32 R21, R21, 0x80, RZ ;  /* 0x0000008015157824 */ /* 0x000fe400078e00ff */
[----:B------:R-:W-:Y:S02]  /*6fd0*/  IMAD.SHL.U32 R22, R20, 0x80, RZ ;  /* 0x0000008014167824 */ /* 0x000fe400078e00ff */
[----:B------:R-:W-:Y:S02]  /*6fe0*/  IMAD.MOV.U32 R25, RZ, RZ, RZ ;  /* 0x000000ffff197224 */ /* 0x000fe400078e00ff */
[----:B------:R-:W-:Y:S02]  /*6ff0*/  IMAD.MOV.U32 R4, RZ, RZ, R11 ;  /* 0x000000ffff047224 */ /* 0x000fe400078e000b */
[----:B------:R-:W-:Y:S02]  /*7000*/  IMAD.MOV.U32 R5, RZ, RZ, R13 ;  /* 0x000000ffff057224 */ /* 0x000fe400078e000d */
[----:B------:R-:W-:-:S02]  /*7010*/  IMAD.MOV.U32 R7, RZ, RZ, R3 ;  /* 0x000000ffff077224 */ /* 0x000fc400078e0003 */
[----:B------:R-:W-:Y:S02]  /*7020*/  IMAD.MOV.U32 R15, RZ, RZ, R8 ;  /* 0x000000ffff0f7224 */ /* 0x000fe400078e0008 */
[----:B------:R-:W-:Y:S02]  /*7030*/  VIADD R26, R21, 0x40 ;  /* 0x00000040151a7836 */ /* 0x000fe40000000000 */
[----:B------:R-:W-:-:S07]  /*7040*/  VIADD R27, R22, 0x40 ;  /* 0x00000040161b7836 */ /* 0x000fce0000000000 */
.L_x_172:
[----:B------:R-:W0:Y:S01]  /*7050*/  S2R R23, SR_CgaCtaId ;  /* 0x0000000000177919 */ /* 0x000e220000008800 */
[----:B------:R-:W-:Y:S02]  /*7060*/  MOV R14, 0x400 ;  /* 0x00000400000e7802 */ /* 0x000fe40000000f00 */
[----:B------:R-:W-:-:S13]  /*7070*/  ISETP.NE.AND P1, PT, R0, RZ, PT ;  /* 0x000000ff0000720c */ /* 0x000fda0003f25270 */
[----:B------:R-:W1:Y:S01]  /*7080*/  @!P1 LDC R20, c[0x0][0x500] ;  /* 0x00014000ff149b82 */ /* 0x000e620000000800 */
[----:B0-----:R-:W-:Y:S02]  /*7090*/  LEA R24, R23, R14, 0x18 ;  /* 0x0000000e17187211 */ /* 0x001fe400078ec0ff */
[----:B------:R-:W-:-:S03]  /*70a0*/  SHF.L.U32 R14, R7, 0x1f, RZ ;  /* 0x0000001f070e7819 */ /* 0x000fc600000006ff */
[----:B------:R-:W-:-:S04]  /*70b0*/  IMAD R23, R15, 0x8, R24 ;  /* 0x000000080f177824 */ /* 0x000fc800078e0218 */
[----:B------:R-:W0:Y:S02]  /*70c0*/  SYNCS.PHASECHK.TRANS64.TRYWAIT P0, [R23+URZ+0x20], R14 ;  /* 0x0000200e170075a7 */ /* 0x000e24000800017f */
[----:B01----:R-:W-:Y:S05]  /*70d0*/  @!P0 BRA `(.L_x_170) ;  /* 0x0000000c00ac8947 */ /* 0x003fea0003800000 */
.L_x_189:
[----:B0-----:R-:W-:Y:S01]  /*70e0*/  PRMT R14, R19, 0x9910, RZ ;  /* 0x00009910130e7816 */ /* 0x001fe200000000ff */
[----:B------:R0:W-:Y:S03]  /*70f0*/  @!P1 SYNCS.ARRIVE.TRANS64 RZ, [R23+URZ], R20 ;  /* 0x0000001417ff99a7 */ /* 0x0001e6000800003f */
[----:B------:R-:W-:-:S13]  /*7100*/  ISETP.NE.AND P0, PT, R14, 0x2, PT ;  /* 0x000000020e00780c */ /* 0x000fda0003f05270 */
[----:B0-----:R-:W-:Y:S05]  /*7110*/  @P0 BRA `(.L_x_171) ;  /* 0x0000000000040947 */ /* 0x001fea0003800000 */
[----:B------:R-:W-:Y:S01]  /*7120*/  BPT.TRAP 0x1 ;  /* 0x000000040000795c */ /* 0x000fe20000300000 */
.L_x_171:
[----:B------:R-:W-:Y:S01]  /*7130*/  IMAD R14, R15, 0x2000, R12 ;  /* 0x000020000f0e7824 */ /* 0x000fe200078e020c */
[----:B------:R-:W-:Y:S01]  /*7140*/  R2UR UR33, R23 ;  /* 0x00000000172172ca */ /* 0x000fe200000e0000 */
[--C-:B------:R-:W-:Y:S01]  /*7150*/  IMAD R20, R15, 0x4000, R24.reuse ;  /* 0x000040000f147824 */ /* 0x100fe200078e0218 */
[----:B------:R-:W-:Y:S01]  /*7160*/  R2UR UR36, R6 ;  /* 0x00000000062472ca */ /* 0x000fe200000e0000 */
[----:B------:R-:W-:Y:S01]  /*7170*/  IMAD R14, R14, 0x2, R24 ;  /* 0x000000020e0e7824 */ /* 0x000fe200078e0218 */
[----:B------:R-:W-:Y:S01]  /*7180*/  R2UR UR35, R25 ;  /* 0x00000000192372ca */ /* 0x000fe200000e0000 */
[----:B------:R-:W-:Y:S01]  /*7190*/  VIADD R5, R5, 0xffffffff ;  /* 0xffffffff05057836 */ /* 0x000fe20000000000 */
[----:B------:R-:W-:Y:S01]  /*71a0*/  R2UR UR24, R20 ;  /* 0x00000000141872ca */ /* 0x000fe200000e0000 */
[----:B------:R-:W-:Y:S01]  /*71b0*/  UIADD3 UR14, UP0, UR42, 0xf0, URZ ;  /* 0x000000f02a0e7890 */ /* 0x000fe2000ff1e03f */
[----:B------:R-:W-:Y:S01]  /*71c0*/  R2UR UR8, R14 ;  /* 0x000000000e0872ca */ /* 0x000fe200000e0000 */
[----:B------:R-:W-:Y:S01]  /*71d0*/  UIADD3 UR22, UP1, UR42, 0x1f0, URZ ;  /* 0x000001f02a167890 */ /* 0x000fe2000ff3e03f */
[----:B------:R-:W-:Y:S01]  /*71e0*/  R2UR UR34, R21 ;  /* 0x00000000152272ca */ /* 0x000fe200000e0000 */
[----:B------:R-:W-:Y:S01]  /*71f0*/  UIADD3.X UR15, URZ, UR43, URZ, UP0, !UPT ;  /* 0x0000002b3f0f7290 */ /* 0x000fe200087fe43f */
[----:B------:R-:W-:Y:S01]  /*7200*/  R2UR UR26, R26 ;  /* 0x000000001a1a72ca */ /* 0x000fe200000e0000 */
[----:B------:R-:W-:Y:S01]  /*7210*/  UIADD3.X UR23, URZ, UR43, URZ, UP1, !UPT ;  /* 0x0000002b3f177290 */ /* 0x000fe20008ffe43f */
[----:B------:R-:W-:Y:S01]  /*7220*/  R2UR UR19, R4 ;  /* 0x00000000041372ca */ /* 0x000fe200000e0000 */
[----:B------:R-:W-:Y:S01]  /*7230*/  VIADD R15, R15, 0x1 ;  /* 0x000000010f0f7836 */ /* 0x000fe20000000000 */
[----:B------:R-:W-:Y:S01]  /*7240*/  R2UR UR18, R22 ;  /* 0x00000000161272ca */ /* 0x000fe200000e0000 */
[----:B------:R-:W-:Y:S01]  /*7250*/  UMOV UR30, 0x0 ;  /* 0x00000000001e7882 */ /* 0x000fe20000000000 */
[----:B------:R-:W-:Y:S01]  /*7260*/  R2UR UR10, R27 ;  /* 0x000000001b0a72ca */ /* 0x000fe200000e0000 */
[----:B------:R-:W-:Y:S01]  /*7270*/  UIADD3 UR32, UR24, 0x100, URZ ;  /* 0x0000010018207890 */ /* 0x000fe2000fffe03f */
[----:B------:R-:W-:Y:S01]  /*7280*/  ISETP.GT.AND P1, PT, R5, 0x1, PT ;  /* 0x000000010500780c */ /* 0x000fe20003f24270 */
[----:B------:R-:W-:Y:S01]  /*7290*/  UIADD3 UR24, UR24, 0x2100, URZ ;  /* 0x0000210018187890 */ /* 0x000fe2000fffe03f */
[----:B------:R-:W-:Y:S01]  /*72a0*/  ISETP.NE.AND P0, PT, R15, 0x4, PT ;  /* 0x000000040f00780c */ /* 0x000fe20003f05270 */
[----:B------:R-:W-:Y:S01]  /*72b0*/  UIADD3 UR16, UR8, 0x10100, URZ ;  /* 0x0001010008107890 */ /* 0x000fe2000fffe03f */
[----:B------:R-:W-:Y:S01]  /*72c0*/  VIADD R4, R4, 0x40 ;  /* 0x0000004004047836 */ /* 0x000fe20000000000 */
[----:B------:R-:W-:Y:S01]  /*72d0*/  UIADD3 UR8, UR8, 0x12100, URZ ;  /* 0x0001210008087890 */ /* 0x000fe2000fffe03f */
[----:B------:R-:W-:Y:S01]  /*72e0*/  SEL R14, RZ, 0x1, P0 ;  /* 0x00000001ff0e7807 */ /* 0x000fe20000000000 */
[----:B------:R-:W-:Y:S01]  /*72f0*/  UMOV UR31, 0x10000000 ;  /* 0x10000000001f7882 */ /* 0x000fe20000000000 */
[----:B------:R-:W-:Y:S01]  /*7300*/  UMOV UR25, UR33 ;  /* 0x0000002100197c82 */ /* 0x000fe20008000000 */
[----:B------:R-:W-:Y:S01]  /*7310*/  UMOV UR28, UR36 ;  /* 0x00000024001c7c82 */ /* 0x000fe20008000000 */
[----:B------:R-:W-:Y:S01]  /*7320*/  UMOV UR27, UR35 ;  /* 0x00000023001b7c82 */ /* 0x000fe20008000000 */
[----:B------:R-:W-:Y:S01]  /*7330*/  UMOV UR7, 0x30000 ;  /* 0x0003000000077882 */ /* 0x000fe20000000000 */
[----:B------:R0:W-:Y:S01]  /*7340*/  UTMALDG.3D [UR32], [UR14], desc[UR30] ;  /* 0x00001e200e0075b4 */ /* 0x0001e20008011000 */
[----:B------:R-:W-:Y:S01]  /*7350*/  UMOV UR17, UR33 ;  /* 0x0000002100117c82 */ /* 0x000fe20008000000 */
[----:B------:R-:W-:Y:S01]  /*7360*/  UMOV UR20, UR36 ;  /* 0x0000002400147c82 */ /* 0x000fe20008000000 */
[----:B------:R-:W-:Y:S01]  /*7370*/  UMOV UR9, UR33 ;  /* 0x0000002100097c82 */ /* 0x000fe20008000000 */
[----:B------:R-:W-:Y:S01]  /*7380*/  UMOV UR11, UR19 ;  /* 0x00000013000b7c82 */ /* 0x000fe20008000000 */
[----:B------:R-:W-:Y:S01]  /*7390*/  UMOV UR12, UR36 ;  /* 0x00000024000c7c82 */ /* 0x000fe20008000000 */
[----:B------:R-:W-:Y:S01]  /*73a0*/  LOP3.LUT R7, R7, R14, RZ, 0x3c, !PT ;  /* 0x0000000e07077212 */ /* 0x000fe200078e3cff */
[----:B------:R-:W-:Y:S01]  /*73b0*/  VIADD R25, R25, 0x40 ;  /* 0x0000004019197836 */ /* 0x000fe20000000000 */
[----:B------:R0:W-:Y:S01]  /*73c0*/  UTMALDG.3D [UR24], [UR14], desc[UR30] ;  /* 0x00001e180e0075b4 */ /* 0x0001e20008011000 */
[----:B------:R-:W-:Y:S01]  /*73d0*/  SEL R15, R15, RZ, P0 ;  /* 0x000000ff0f0f7207 */ /* 0x000fe20000000000 */
[----:B------:R0:W-:Y:S01]  /*73e0*/  UTMALDG.3D.MULTICAST [UR16], [UR22], UR7, desc[UR30] ;  /* 0x00001e10160073b4 */ /* 0x0001e20008011807 */
[----:B------:R0:W-:Y:S02]  /*73f0*/  UTMALDG.3D.MULTICAST [UR8], [UR22], UR7, desc[UR30] ;  /* 0x00001e08160073b4 */ /* 0x0001e40008011807 */
[----:B0-----:R-:W-:Y:S05]  /*7400*/  @P1 BRA `(.L_x_172) ;  /* 0xfffffffc00101947 */ /* 0x001fea000383ffff */
.L_x_169:
[----:B------:R-:W-:Y:S05]  /*7410*/  BSYNC B1 ;  /* 0x0000000000017941 */ /* 0x000fea0003800000 */
.L_x_168:
[----:B------:R-:W-:Y:S01]  /*7420*/  LOP3.LUT P1, RZ, R10, 0xff, RZ, 0xc0, !PT ;  /* 0x000000ff0aff7812 */ /* 0x000fe2000782c0ff */
[----:B------:R-:W-:Y:S01]  /*7430*/  IMAD.IADD R8, R9, 0x1, R8 ;  /* 0x0000000109087824 */ /* 0x000fe200078e0208 */
[----:B------:R-:W-:Y:S01]  /*7440*/  IADD3 R16, P2, R16, UR38, RZ ;  /* 0x0000002610107c10 */ /* 0x000fe2000ff5e0ff */
[----:B------:R-:W-:Y:S01]  /*7450*/  ULDC.64 UR8, c[0x0][0x650] ;  /* 0x0001940000087ab9 */ /* 0x000fe20000000a00 */
[----:B------:R-:W-:Y:S01]  /*7460*/  BSSY B1, `(.L_x_173) ;  /* 0x000006d000017945 */ /* 0x000fe20003800000 */
[----:B------:R-:W-:Y:S01]  /*7470*/  IMAD.MOV.U32 R21, RZ, RZ, -0x1 ;  /* 0xffffffffff157424 */ /* 0x000fe200078e00ff */
[----:B------:R-:W-:Y:S01]  /*7480*/  SHF.R.U32.HI R4, RZ, 0x2, R8 ;  /* 0x00000002ff047819 */ /* 0x000fe20000011608 */
[----:B------:R-:W-:Y:S01]  /*7490*/  IMAD.MOV.U32 R20, RZ, RZ, -0x1 ;  /* 0xffffffffff147424 */ /* 0x000fe200078e00ff */
[----:B------:R-:W-:Y:S02]  /*74a0*/  ISETP.GT.U32.AND P0, PT, R8, 0x3, PT ;  /* 0x000000030800780c */ /* 0x000fe40003f04070 */
[----:B------:R-:W-:-:S02]  /*74b0*/  LOP3.LUT R4, R4, 0x1, RZ, 0xc0, !PT ;  /* 0x0000000104047812 */ /* 0x000fc400078ec0ff */
[----:B------:R-:W-:Y:S01]  /*74c0*/  ISETP.LT.U32.AND P0, PT, R9, 0x4, P0 ;  /* 0x000000040900780c */ /* 0x000fe20000701070 */
[----:B------:R-:W0:Y:S01]  /*74d0*/  @P1 S2R R6, SR_CgaCtaId ;  /* 0x0000000000061919 */ /* 0x000e220000008800 */
[----:B------:R-:W-:Y:S02]  /*74e0*/  @P1 MOV R5, 0x400 ;  /* 0x0000040000051802 */ /* 0x000fe40000000f00 */
[----:B------:R-:W-:Y:S02]  /*74f0*/  IADD3.X R17, R17, UR41, RZ, P2, !PT ;  /* 0x0000002911117c10 */ /* 0x000fe400097fe4ff */
[----:B------:R-:W-:Y:S02]  /*7500*/  ISETP.GE.U32.AND P2, PT, R16, UR8, PT ;  /* 0x0000000810007c0c */ /* 0x000fe4000bf46070 */
[----:B------:R-:W-:Y:S02]  /*7510*/  LOP3.LUT R8, R8, 0x3, RZ, 0xc0, !PT ;  /* 0x0000000308087812 */ /* 0x000fe400078ec0ff */
[----:B------:R-:W-:-:S02]  /*7520*/  PRMT R10, RZ, 0x7610, R10 ;  /* 0x00007610ff0a7816 */ /* 0x000fc4000000000a */
[----:B0-----:R-:W-:Y:S01]  /*7530*/  @P1 LEA R5, R6, R5, 0x18 ;  /* 0x0000000506051211 */ /* 0x001fe200078ec0ff */
[----:B------:R-:W-:-:S03]  /*7540*/  IMAD.MOV.U32 R6, RZ, RZ, -0x1 ;  /* 0xffffffffff067424 */ /* 0x000fc600078e00ff */
[----:B------:R0:W-:Y:S01]  /*7550*/  @P1 SYNCS.ARRIVE.TRANS64.A1T0 RZ, [R5+URZ+0x58], RZ ;  /* 0x000058ff05ff19a7 */ /* 0x0001e2000810003f */
[----:B------:R-:W-:Y:S02]  /*7560*/  ISETP.NE.U32.AND P1, PT, R4, 0x1, PT ;  /* 0x000000010400780c */ /* 0x000fe40003f25070 */
[----:B------:R-:W-:Y:S02]  /*7570*/  SEL R4, RZ, 0x1, !P0 ;  /* 0x00000001ff047807 */ /* 0x000fe40004000000 */
[----:B------:R-:W-:Y:S02]  /*7580*/  ISETP.GE.U32.AND.EX P0, PT, R17, UR9, PT, P2 ;  /* 0x0000000911007c0c */ /* 0x000fe4000bf06120 */
[----:B------:R-:W-:-:S04]  /*7590*/  ISETP.GT.U32.AND P1, PT, R9, 0x3, !P1 ;  /* 0x000000030900780c */ /* 0x000fc80004f24070 */
[----:B0-----:R-:W-:-:S04]  /*75a0*/  SEL R5, RZ, 0x1, !P1 ;  /* 0x00000001ff057807 */ /* 0x001fc80004800000 */
[--C-:B------:R-:W-:Y:S02]  /*75b0*/  LOP3.LUT R3, R5, R3, R4.reuse, 0x96, !PT ;  /* 0x0000000305037212 */ /* 0x100fe400078e9604 */
[----:B------:R-:W-:Y:S01]  /*75c0*/  PRMT R4, RZ, 0x7610, R4 ;  /* 0x00007610ff047816 */ /* 0x000fe20000000004 */
[----:B------:R-:W-:Y:S06]  /*75d0*/  @P0 BRA `(.L_x_174) ;  /* 0x0000000400540947 */ /* 0x000fec0003800000 */
[----:B------:R-:W0:Y:S01]  /*75e0*/  S2R R15, SR_CTAID.X ;  /* 0x00000000000f7919 */ /* 0x000e220000002500 */
[----:B------:R-:W-:Y:S01]  /*75f0*/  ULDC.64 UR8, c[0x0][0x628] ;  /* 0x00018a0000087ab9 */ /* 0x000fe20000000a00 */
[----:B------:R-:W-:Y:S01]  /*7600*/  ULDC UR10, c[0x0][0x630] ;  /* 0x00018c00000a7ab9 */ /* 0x000fe20000000800 */
[----:B------:R-:W-:Y:S01]  /*7610*/  ISETP.NE.U32.AND P0, PT, RZ, UR8, PT ;  /* 0x00000008ff007c0c */ /* 0x000fe2000bf05070 */
[----:B------:R-:W1:Y:S01]  /*7620*/  S2R R20, SR_CTAID.Y ;  /* 0x0000000000147919 */ /* 0x000e620000002600 */
[----:B------:R-:W-:Y:S01]  /*7630*/  ULDC UR11, c[0x0][0x150] ;  /* 0x00005400000b7ab9 */ /* 0x000fe20000000800 */
[----:B------:R-:W-:Y:S01]  /*7640*/  IMAD.MOV.U32 R4, RZ, RZ, R16 ;  /* 0x000000ffff047224 */ /* 0x000fe200078e0010 */
[----:B------:R-:W-:Y:S01]  /*7650*/  ISETP.NE.AND.EX P0, PT, RZ, UR9, PT, P0 ;  /* 0x00000009ff007c0c */ /* 0x000fe2000bf05300 */
[----:B------:R-:W-:Y:S01]  /*7660*/  IMAD.MOV.U32 R5, RZ, RZ, R17 ;  /* 0x000000ffff057224 */ /* 0x000fe200078e0011 */
[----:B0-----:R-:W-:-:S11]  /*7670*/  I2FP.F32.U32 R22, R15 ;  /* 0x0000000f00167245 */ /* 0x001fd60000201000 */
[----:B------:R-:W-:Y:S05]  /*7680*/  @!P0 BRA `(.L_x_175) ;  /* 0x0000000000288947 */ /* 0x000fea0003800000 */
[----:B------:R-:W-:Y:S02]  /*7690*/  ULDC UR7, c[0x0][0x634] ;  /* 0x00018d0000077ab9 */ /* 0x000fe40000000800 */
[----:B------:R-:W-:-:S05]  /*76a0*/  IADD3 R5, P0, R16, UR7, RZ ;  /* 0x0000000710057c10 */ /* 0x000fca000ff1e0ff */
[----:B------:R-:W-:-:S04]  /*76b0*/  IMAD.X R21, RZ, RZ, R17, P0 ;  /* 0x000000ffff157224 */ /* 0x000fc800000e0611 */
[----:B------:R-:W-:-:S04]  /*76c0*/  IMAD.WIDE.U32 R6, R21, UR8, RZ ;  /* 0x0000000815067c25 */ /* 0x000fc8000f8e00ff */
[----:B------:R-:W-:-:S04]  /*76d0*/  IMAD.WIDE.U32 R6, P0, R5, UR9, R6 ;  /* 0x0000000905067c25 */ /* 0x000fc8000f800006 */
[----:B------:R-:W-:-:S04]  /*76e0*/  IMAD.WIDE.U32 R4, R5, UR8, RZ ;  /* 0x0000000805047c25 */ /* 0x000fc8000f8e00ff */
[----:B------:R-:W-:Y:S01]  /*76f0*/  IMAD.MOV.U32 R4, RZ, RZ, R7 ;  /* 0x000000ffff047224 */ /* 0x000fe200078e0007 */
[----:B------:R-:W-:Y:S01]  /*7700*/  IADD3 RZ, P1, R5, R6, RZ ;  /* 0x0000000605ff7210 */ /* 0x000fe20007f3e0ff */
[----:B------:R-:W-:-:S04]  /*7710*/  IMAD.X R5, RZ, RZ, RZ, P0 ;  /* 0x000000ffff057224 */ /* 0x000fc800000e06ff */
[----:B------:R-:W-:-:S08]  /*7720*/  IMAD.WIDE.U32.X R4, R21, UR9, R4, P1 ;  /* 0x0000000915047c25 */ /* 0x000fd000088e0404 */
.L_x_175:
[--C-:B------:R-:W-:Y:S01]  /*7730*/  SHF.R.U64 R14, R4, UR10, R5.reuse ;  /* 0x0000000a040e7c19 */ /* 0x100fe20008001205 */
[----:B------:R-:W-:Y:S01]  /*7740*/  FMUL R22, R22, UR11 ;  /* 0x0000000b16167c20 */ /* 0x000fe20008400000 */
[----:B------:R-:W-:Y:S01]  /*7750*/  SHF.R.U32.HI R4, RZ, UR10, R5 ;  /* 0x0000000aff047c19 */ /* 0x000fe20008011605 */
[----:B------:R-:W0:Y:S01]  /*7760*/  LDC R6, c[0x0][0x144] ;  /* 0x00005100ff067b82 */ /* 0x000e220000000800 */
[----:B------:R-:W-:Y:S01]  /*7770*/  IADD3 R5, P0, RZ, -R14, RZ ;  /* 0x8000000eff057210 */ /* 0x000fe20007f1e0ff */
[----:B------:R-:W-:Y:S01]  /*7780*/  ULDC UR7, c[0x0][0x154] ;  /* 0x0000550000077ab9 */ /* 0x000fe20000000800 */
[----:B-1----:R-:W-:Y:S01]  /*7790*/  I2FP.F32.U32 R7, R20 ;  /* 0x0000001400077245 */ /* 0x002fe20000201000 */
[----:B------:R-:W1:Y:S01]  /*77a0*/  F2I.U32.TRUNC.NTZ R22, R22 ;  /* 0x0000001600167305 */ /* 0x000e62000020f000 */
[----:B------:R-:W-:Y:S01]  /*77b0*/  ULDC.64 UR8, c[0x0][0x620] ;  /* 0x0001880000087ab9 */ /* 0x000fe20000000a00 */
[----:B------:R-:W-:Y:S01]  /*77c0*/  IMAD.X R4, RZ, RZ, ~R4, P0 ;  /* 0x000000ffff047224 */ /* 0x000fe200000e0e04 */
[----:B------:R-:W-:Y:S01]  /*77d0*/  ISETP.NE.AND P2, PT, R2, 0x1, PT ;  /* 0x000000010200780c */ /* 0x000fe20003f45270 */
[----:B------:R-:W-:Y:S01]  /*77e0*/  FMUL R23, R7, UR7 ;  /* 0x0000000707177c20 */ /* 0x000fe20008400000 */
[----:B------:R-:W2:Y:S01]  /*77f0*/  LDC R25, c[0x0][0x148] ;  /* 0x00005200ff197b82 */ /* 0x000ea20000000800 */
[----:B------:R-:W-:Y:S01]  /*7800*/  IMAD R4, R4, UR8, RZ ;  /* 0x0000000804047c24 */ /* 0x000fe2000f8e02ff */
[----:B------:R-:W-:-:S03]  /*7810*/  ULDC UR7, c[0x0][0x618] ;  /* 0x0001860000077ab9 */ /* 0x000fc60000000800 */
[----:B------:R-:W3:Y:S01]  /*7820*/  F2I.U32.TRUNC.NTZ R23, R23 ;  /* 0x0000001700177305 */ /* 0x000ee2000020f000 */
[C---:B------:R-:W-:Y:S02]  /*7830*/  IMAD R7, R5.reuse, UR9, R4 ;  /* 0x0000000905077c24 */ /* 0x040fe4000f8e0204 */
[----:B------:R-:W-:Y:S01]  /*7840*/  IMAD.WIDE.U32 R4, R5, UR8, R16 ;  /* 0x0000000805047c25 */ /* 0x000fe2000f8e0010 */
[----:B------:R-:W-:Y:S02]  /*7850*/  ULDC.64 UR8, c[0x0][0x640] ;  /* 0x0001900000087ab9 */ /* 0x000fe40000000a00 */
[----:B------:R-:W-:Y:S01]  /*7860*/  ISETP.NE.U32.AND P0, PT, RZ, UR8, PT ;  /* 0x00000008ff007c0c */ /* 0x000fe2000bf05070 */
[----:B------:R-:W-:Y:S02]  /*7870*/  IMAD.IADD R5, R5, 0x1, R7 ;  /* 0x0000000105057824 */ /* 0x000fe400078e0207 */
[----:B-1----:R-:W-:Y:S01]  /*7880*/  IMAD.MOV R22, RZ, RZ, -R22 ;  /* 0x000000ffff167224 */ /* 0x002fe200078e0a16 */
[----:B------:R-:W-:-:S02]  /*7890*/  ISETP.NE.AND.EX P0, PT, RZ, UR9, PT, P0 ;  /* 0x00000009ff007c0c */ /* 0x000fc4000bf05300 */
[----:B------:R-:W-:Y:S01]  /*78a0*/  SHF.R.U64 R21, R4, UR7, R5 ;  /* 0x0000000704157c19 */ /* 0x000fe20008001205 */
[----:B0-----:R-:W-:Y:S01]  /*78b0*/  IMAD R15, R6, R22, R15 ;  /* 0x00000016060f7224 */ /* 0x001fe200078e020f */
[----:B------:R-:W-:Y:S01]  /*78c0*/  SHF.R.U32.HI R4, RZ, UR7, R5 ;  /* 0x00000007ff047c19 */ /* 0x000fe20008011605 */
[----:B------:R-:W-:Y:S01]  /*78d0*/  ULDC UR7, c[0x0][0x608] ;  /* 0x0001820000077ab9 */ /* 0x000fe20000000800 */
[----:B---3--:R-:W-:Y:S02]  /*78e0*/  IMAD.MOV R6, RZ, RZ, -R23 ;  /* 0x000000ffff067224 */ /* 0x008fe400078e0a17 */
[--C-:B------:R-:W-:Y:S02]  /*78f0*/  SHF.R.U64 R22, R21, UR7, R4.reuse ;  /* 0x0000000715167c19 */ /* 0x100fe40008001204 */
[----:B------:R-:W-:Y:S01]  /*7900*/  SHF.R.U32.HI R5, RZ, UR7, R4 ;  /* 0x00000007ff057c19 */ /* 0x000fe20008011604 */
[----:B------:R-:W-:Y:S01]  /*7910*/  ULDC UR7, c[0x0][0x658] ;  /* 0x0001960000077ab9 */ /* 0x000fe20000000800 */
[----:B--2---:R-:W-:-:S02]  /*7920*/  @P2 IMAD R15, R25, R6, R20 ;  /* 0x00000006190f2224 */ /* 0x004fc400078e0214 */
[--C-:B------:R-:W-:Y:S02]  /*7930*/  SHF.R.U64 R20, R22, UR7, R5.reuse ;  /* 0x0000000716147c19 */ /* 0x100fe40008001205 */
[----:B------:R-:W-:-:S03]  /*7940*/  SHF.R.U32.HI R23, RZ, UR7, R5 ;  /* 0x00000007ff177c19 */ /* 0x000fc60008011605 */
[----:B------:R-:W-:Y:S02]  /*7950*/  IMAD.MOV.U32 R6, RZ, RZ, R20 ;  /* 0x000000ffff067224 */ /* 0x000fe400078e0014 */
[----:B------:R-:W-:Y:S01]  /*7960*/  IMAD.MOV.U32 R5, RZ, RZ, R23 ;  /* 0x000000ffff057224 */ /* 0x000fe200078e0017 */
[----:B------:R-:W-:Y:S06]  /*7970*/  @!P0 BRA `(.L_x_176) ;  /* 0x00000000002c8947 */ /* 0x000fec0003800000 */
        /* <DEDUP_REMOVED lines=9> */
[----:B------:R-:W-:-:S04]  /*7a10*/  IMAD.WIDE.U32.X R4, R23, UR9, R4, P1 ;  /* 0x0000000917047c25 */ /* 0x000fc800088e0404 */
[----:B------:R-:W-:-:S07]  /*7a20*/  IMAD.MOV.U32 R6, RZ, RZ, R4 ;  /* 0x000000ffff067224 */ /* 0x000fce00078e0004 */
.L_x_176:
[----:B------:R-:W-:Y:S01]  /*7a30*/  ULDC UR7, c[0x0][0x648] ;  /* 0x0001920000077ab9 */ /* 0x000fe20000000800 */
[----:B------:R-:W-:Y:S01]  /*7a40*/  LOP3.LUT R4, R22, UR6, RZ, 0xc0, !PT ;  /* 0x0000000616047c12 */ /* 0x000fe2000f8ec0ff */
[----:B------:R-:W-:Y:S01]  /*7a50*/  ULDC UR8, c[0x0][0x610] ;  /* 0x0001840000087ab9 */ /* 0x000fe20000000800 */
[----:B------:R-:W-:Y:S01]  /*7a60*/  SHF.R.U64 R5, R6, UR7, R5 ;  /* 0x0000000706057c19 */ /* 0x000fe20008001205 */
[----:B------:R-:W-:Y:S01]  /*7a70*/  ULDC UR7, c[0x0][0x638] ;  /* 0x00018e0000077ab9 */ /* 0x000fe20000000800 */
[----:B------:R-:W-:-:S03]  /*7a80*/  LOP3.LUT R21, R21, UR4, RZ, 0xc0, !PT ;  /* 0x0000000415157c12 */ /* 0x000fc6000f8ec0ff */
[----:B------:R-:W-:Y:S02]  /*7a90*/  IMAD.MOV R7, RZ, RZ, -R5 ;  /* 0x000000ffff077224 */ /* 0x000fe400078e0a05 */
[----:B------:R-:W-:Y:S02]  /*7aa0*/  IMAD R4, R5, UR5, R4 ;  /* 0x0000000505047c24 */ /* 0x000fe4000f8e0204 */
[----:B------:R-:W-:Y:S01]  /*7ab0*/  IMAD R20, R7, UR7, R20 ;  /* 0x0000000707147c24 */ /* 0x000fe2000f8e0214 */
[----:B------:R-:W-:Y:S01]  /*7ac0*/  ULDC UR7, c[0x0][0x600] ;  /* 0x0001800000077ab9 */ /* 0x000fe20000000800 */
[----:B------:R-:W-:Y:S02]  /*7ad0*/  IMAD R15, R4, UR8, R15 ;  /* 0x00000008040f7c24 */ /* 0x000fe4000f8e020f */
[----:B------:R-:W-:Y:S02]  /*7ae0*/  IMAD R6, R20, UR7, R21 ;  /* 0x0000000714067c24 */ /* 0x000fe4000f8e0215 */
[----:B------:R-:W-:-:S03]  /*7af0*/  IMAD.MOV.U32 R4, RZ, RZ, 0x1 ;  /* 0x00000001ff047424 */ /* 0x000fc600078e00ff */
[----:B------:R-:W-:Y:S02]  /*7b00*/  SEL R20, R6, R15, !P2 ;  /* 0x0000000f06147207 */ /* 0x000fe40005000000 */
[----:B------:R-:W-:Y:S01]  /*7b10*/  SEL R21, R15, R6, !P2 ;  /* 0x000000060f157207 */ /* 0x000fe20005000000 */
[----:B------:R-:W-:-:S07]  /*7b20*/  IMAD.MOV.U32 R6, RZ, RZ, R14 ;  /* 0x000000ffff067224 */ /* 0x000fce00078e000e */
.L_x_174:
[----:B------:R-:W-:Y:S05]  /*7b30*/  BSYNC B1 ;  /* 0x0000000000017941 */ /* 0x000fea0003800000 */
.L_x_173:
[----:B------:R-:W-:-:S13]  /*7b40*/  LOP3.LUT P0, RZ, R4, 0xff, RZ, 0xc0, !PT ;  /* 0x000000ff04ff7812 */ /* 0x000fda000780c0ff */
[----:B------:R-:W-:Y:S05]  /*7b50*/  @P0 BRA `(.L_x_177) ;  /* 0xfffffff000f80947 */ /* 0x000fea000383ffff */
[----:B------:R-:W-:Y:S05]  /*7b60*/  BSYNC B0 ;  /* 0x0000000000007941 */ /* 0x000fea0003800000 */
.L_x_166:
[----:B------:R-:W-:-:S03]  /*7b70*/  UMOV UR7, 0xffffffff ;  /* 0xffffffff00077882 */ /* 0x000fc60000000000 */
[----:B------:R-:W-:Y:S05]  /*7b80*/  BRA.DIV UR7, `(.L_x_178) ;  /* 0x0000000607147947 */ /* 0x000fea000b800000 */
[----:B------:R-:W-:-:S13]  /*7b90*/  ELECT P6, URZ, PT ;  /* 0x00000000003f782f */ /* 0x000fda00038c0000 */
.L_x_192:
[----:B------:R-:W-:Y:S04]  /*7ba0*/  BSSY B0, `(.L_x_179) ;  /* 0x000002b000007945 */ /* 0x000fe80003800000 */
[----:B------:R-:W-:Y:S05]  /*7bb0*/  @!P6 BRA `(.L_x_180) ;  /* 0x0000000000a4e947 */ /* 0x000fea0003800000 */
[----:B------:R-:W-:-:S04]  /*7bc0*/  LOP3.LUT R18, R18, 0x2, RZ, 0xfc, !PT ;  /* 0x0000000212127812 */ /* 0x000fc800078efcff */
[----:B------:R-:W-:-:S13]  /*7bd0*/  ISETP.NE.AND P0, PT, R18, 0x3, PT ;  /* 0x000000031200780c */ /* 0x000fda0003f05270 */
[----:B------:R-:W-:Y:S05]  /*7be0*/  @!P0 BRA `(.L_x_181) ;  /* 0x0000000000048947 */ /* 0x000fea0003800000 */
[----:B------:R-:W-:Y:S01]  /*7bf0*/  BPT.TRAP 0x1 ;  /* 0x000000040000795c */ /* 0x000fe20000300000 */
.L_x_181:
[----:B------:R-:W0:Y:S01]  /*7c00*/  S2R R5, SR_CgaCtaId ;  /* 0x0000000000057919 */ /* 0x000e220000008800 */
[----:B------:R-:W-:Y:S02]  /*7c10*/  MOV R0, 0x400 ;  /* 0x0000040000007802 */ /* 0x000fe40000000f00 */
[----:B------:R-:W-:Y:S02]  /*7c20*/  SHF.L.U32 R2, R3, 0x1f, RZ ;  /* 0x0000001f03027819 */ /* 0x000fe400000006ff */
[----:B0-----:R-:W-:-:S05]  /*7c30*/  LEA R5, R5, R0, 0x18 ;  /* 0x0000000005057211 */ /* 0x001fca00078ec0ff */
[----:B------:R-:W-:-:S04]  /*7c40*/  VIADD R5, R5, 0x20 ;  /* 0x0000002005057836 */ /* 0x000fc80000000000 */
[C---:B------:R-:W-:Y:S02]  /*7c50*/  IMAD R7, R8.reuse, 0x8, R5 ;  /* 0x0000000808077824 */ /* 0x040fe400078e0205 */
[----:B------:R-:W-:Y:S02]  /*7c60*/  VIADD R8, R8, 0x1 ;  /* 0x0000000108087836 */ /* 0x000fe40000000000 */
[----:B------:R-:W0:Y:S03]  /*7c70*/  SYNCS.PHASECHK.TRANS64.TRYWAIT P0, [R7+URZ], R2 ;  /* 0x00000002070075a7 */ /* 0x000e26000800017f */
[----:B------:R-:W-:-:S04]  /*7c80*/  ISETP.NE.AND P1, PT, R8, 0x4, PT ;  /* 0x000000040800780c */ /* 0x000fc80003f25270 */
[----:B------:R-:W-:Y:S02]  /*7c90*/  SEL R0, RZ, 0x1, P1 ;  /* 0x00000001ff007807 */ /* 0x000fe40000800000 */
[----:B------:R-:W-:Y:S02]  /*7ca0*/  SEL R8, R8, RZ, P1 ;  /* 0x000000ff08087207 */ /* 0x000fe40000800000 */
[----:B------:R-:W-:-:S03]  /*7cb0*/  LOP3.LUT R9, R3, R0, RZ, 0x3c, !PT ;  /* 0x0000000003097212 */ /* 0x000fc600078e3cff */
[----:B------:R-:W-:Y:S01]  /*7cc0*/  IMAD R6, R8, 0x8, R5 ;  /* 0x0000000808067824 */ /* 0x000fe200078e0205 */
[----:B------:R-:W-:Y:S01]  /*7cd0*/  SHF.L.U32 R3, R9, 0x1f, RZ ;  /* 0x0000001f09037819 */ /* 0x000fe200000006ff */
[----:B0-----:R-:W-:Y:S06]  /*7ce0*/  @!P0 BRA `(.L_x_182) ;  /* 0x0000000000dc8947 */ /* 0x001fec0003800000 */
.L_x_193:
[----:B------:R-:W1:Y:S01]  /*7cf0*/  SYNCS.PHASECHK.TRANS64.TRYWAIT P0, [R6+URZ], R3 ;  /* 0x00000003060075a7 */ /* 0x000e62000800017f */
[----:B------:R-:W-:-:S05]  /*7d00*/  VIADD R0, R8, 0x1 ;  /* 0x0000000108007836 */ /* 0x000fca0000000000 */
[----:B------:R-:W-:-:S04]  /*7d10*/  ISETP.NE.AND P1, PT, R0, 0x4, PT ;  /* 0x000000040000780c */ /* 0x000fc80003f25270 */
[----:B0-----:R-:W-:Y:S02]  /*7d20*/  SEL R2, RZ, 0x1, P1 ;  /* 0x00000001ff027807 */ /* 0x001fe40000800000 */
[----:B------:R-:W-:Y:S02]  /*7d30*/  SEL R0, R0, RZ, P1 ;  /* 0x000000ff00007207 */ /* 0x000fe40000800000 */
[----:B------:R-:W-:-:S03]  /*7d40*/  LOP3.LUT R9, R9, R2, RZ, 0x3c, !PT ;  /* 0x0000000209097212 */ /* 0x000fc600078e3cff */
[----:B------:R-:W-:Y:S01]  /*7d50*/  IMAD R7, R0, 0x8, R5 ;  /* 0x0000000800077824 */ /* 0x000fe200078e0205 */
[----:B------:R-:W-:Y:S01]  /*7d60*/  SHF.L.U32 R4, R9, 0x1f, RZ ;  /* 0x0000001f09047819 */ /* 0x000fe200000006ff */
[----:B-1----:R-:W-:Y:S06]  /*7d70*/  @!P0 BRA `(.L_x_183) ;  /* 0x0000000000cc8947 */ /* 0x002fec0003800000 */
.L_x_194:
[----:B------:R-:W1:Y:S01]  /*7d80*/  SYNCS.PHASECHK.TRANS64.TRYWAIT P0, [R7+URZ], R4 ;  /* 0x00000004070075a7 */ /* 0x000e62000800017f */
[----:B------:R-:W-:-:S05]  /*7d90*/  VIADD R0, R0, 0x1 ;  /* 0x0000000100007836 */ /* 0x000fca0000000000 */
[----:B------:R-:W-:-:S04]  /*7da0*/  ISETP.NE.AND P1, PT, R0, 0x4, PT ;  /* 0x000000040000780c */ /* 0x000fc80003f25270 */
[----:B------:R-:W-:Y:S02]  /*7db0*/  SEL R2, RZ, 0x1, P1 ;  /* 0x00000001ff027807 */ /* 0x000fe40000800000 */
[----:B------:R-:W-:Y:S02]  /*7dc0*/  SEL R0, R0, RZ, P1 ;  /* 0x000000ff00007207 */ /* 0x000fe40000800000 */
[----:B------:R-:W-:Y:S01]  /*7dd0*/  LOP3.LUT R2, R9, R2, RZ, 0x3c, !PT ;  /* 0x0000000209027212 */ /* 0x000fe200078e3cff */
[----:B-1----:R-:W-:Y:S06]  /*7de0*/  @!P0 BRA `(.L_x_184) ;  /* 0x0000000000c48947 */ /* 0x002fec0003800000 */
.L_x_195:
[----:B------:R-:W-:Y:S01]  /*7df0*/  IMAD R5, R0, 0x8, R5 ;  /* 0x0000000800057824 */ /* 0x000fe200078e0205 */
[----:B------:R-:W-:-:S07]  /*7e00*/  SHF.L.U32 R0, R2, 0x1f, RZ ;  /* 0x0000001f02007819 */ /* 0x000fce00000006ff */
.L_x_185:
[----:B--2---:R2:W3:Y:S02]  /*7e10*/  SYNCS.PHASECHK.TRANS64.TRYWAIT P0, [R5+URZ], R0 ;  /* 0x00000000050075a7 */ /* 0x0044e4000800017f */
[----:B---3--:R-:W-:Y:S05]  /*7e20*/  @!P0 NANOSLEEP.SYNCS 0x989680 ;  /* 0x009896800000895d */ /* 0x008fea0003900000 */
[----:B------:R-:W3:Y:S02]  /*7e30*/  @!P0 SYNCS.PHASECHK.TRANS64 P0, [R5+URZ], R0 ;  /* 0x00000000050085a7 */ /* 0x000ee4000800007f */
[----:B---3--:R-:W-:Y:S05]  /*7e40*/  @!P0 BRA `(.L_x_185) ;  /* 0xfffffffc00f08947 */ /* 0x008fea000383ffff */
.L_x_180:
[----:B------:R-:W-:Y:S05]  /*7e50*/  BSYNC B0 ;  /* 0x0000000000007941 */ /* 0x000fea0003800000 */
.L_x_179:
[----:B------:R-:W-:Y:S05]  /*7e60*/  EXIT ;  /* 0x000000000000794d */ /* 0x000fea0003800000 */
.L_x_21:
[----:B-1----:R1:W2:Y:S02]  /*7e70*/  SYNCS.PHASECHK.TRANS64.TRYWAIT P1, [R3+URZ], R0 ;  /* 0x00000000030075a7 */ /* 0x0022a4000802017f */
[----:B--2---:R-:W-:Y:S05]  /*7e80*/  @!P1 NANOSLEEP.SYNCS 0x989680 ;  /* 0x009896800000995d */ /* 0x004fea0003900000 */
[----:B------:R-:W2:Y:S02]  /*7e90*/  @!P1 SYNCS.PHASECHK.TRANS64 P1, [R3+URZ], R0 ;  /* 0x00000000030095a7 */ /* 0x000ea4000802007f */
[----:B--2---:R-:W-:Y:S05]  /*7ea0*/  @!P1 BRA `(.L_x_21) ;  /* 0xfffffffc00f09947 */ /* 0x004fea000383ffff */
[----:B------:R-:W-:Y:S05]  /*7eb0*/  BRA `(.L_x_20) ;  /* 0xffffff9800387947 */ /* 0x000fea000383ffff */
.L_x_26:
[----:B-1----:R1:W2:Y:S02]  /*7ec0*/  SYNCS.PHASECHK.TRANS64.TRYWAIT P1, [R5+URZ], R4 ;  /* 0x00000004050075a7 */ /* 0x0022a4000802017f */
[----:B--2---:R-:W-:Y:S05]  /*7ed0*/  @!P1 NANOSLEEP.SYNCS 0x989680 ;  /* 0x009896800000995d */ /* 0x004fea0003900000 */
[----:B------:R-:W2:Y:S02]  /*7ee0*/  @!P1 SYNCS.PHASECHK.TRANS64 P1, [R5+URZ], R4 ;  /* 0x00000004050095a7 */ /* 0x000ea4000802007f */
[----:B--2---:R-:W-:Y:S05]  /*7ef0*/  @!P1 BRA `(.L_x_26) ;  /* 0xfffffffc00f09947 */ /* 0x004fea000383ffff */
[----:B------:R-:W-:Y:S05]  /*7f00*/  BRA `(.L_x_25) ;  /* 0xffffff9c00147947 */ /* 0x000fea000383ffff */
.L_x_167:
[----:B------:R-:W-:Y:S01]  /*7f10*/  BSSY B1, `(.L_x_186) ;  /* 0x0000006000017945 */ /* 0x000fe20003800000 */
[----:B------:R-:W-:-:S07]  /*7f20*/  IMAD.MOV.U32 R15, RZ, RZ, -0x1 ;  /* 0xffffffffff0f7424 */ /* 0x000fce00078e00ff */
[----:B------:R-:W-:Y:S05]  /*7f30*/  WARPSYNC.COLLECTIVE R15, `(.L_x_187) ;  /* 0x000000000f0c7348 */ /* 0x000fea0003c00000 */
[----:B------:R-:W-:Y:S02]  /*7f40*/  ELECT P6, UR62, PT ;  /* 0x00000000003e782f */ /* 0x000fe400038c0000 */
[----:B------:R-:W-:Y:S01]  /*7f50*/  MOV R14, UR62 ;  /* 0x0000003e000e7c02 */ /* 0x000fe20008000f00 */
[----:B------:R-:W-:Y:S10]  /*7f60*/  ENDCOLLECTIVE ;  /* 0x000000000000791b */ /* 0x000ff40003800000 */
.L_x_187:
[----:B------:R-:W-:Y:S05]  /*7f70*/  BSYNC B1 ;  /* 0x0000000000017941 */ /* 0x000fea0003800000 */
.L_x_186:
[----:B------:R-:W-:Y:S05]  /*7f80*/  BRA `(.L_x_188) ;  /* 0xffffffec00f87947 */ /* 0x000fea000383ffff */
.L_x_170:
[----:B0-----:R0:W1:Y:S02]  /*7f90*/  SYNCS.PHASECHK.TRANS64.TRYWAIT P0, [R23+URZ+0x20], R14 ;  /* 0x0000200e170075a7 */ /* 0x001064000800017f */
[----:B-1----:R-:W-:Y:S05]  /*7fa0*/  @!P0 NANOSLEEP.SYNCS 0x989680 ;  /* 0x009896800000895d */ /* 0x002fea0003900000 */
[----:B------:R-:W1:Y:S02]  /*7fb0*/  @!P0 SYNCS.PHASECHK.TRANS64 P0, [R23+URZ+0x20], R14 ;  /* 0x0000200e170085a7 */ /* 0x000e64000800007f */
[----:B-1----:R-:W-:Y:S05]  /*7fc0*/  @!P0 BRA `(.L_x_170) ;  /* 0xfffffffc00f08947 */ /* 0x002fea000383ffff */
[----:B------:R-:W-:Y:S05]  /*7fd0*/  BRA `(.L_x_189) ;  /* 0xfffffff000407947 */ /* 0x000fea000383ffff */
.L_x_178:
[----:B------:R-:W-:Y:S01]  /*7fe0*/  BSSY B0, `(.L_x_190) ;  /* 0x0000006000007945 */ /* 0x000fe20003800000 */
[----:B------:R-:W-:-:S07]  /*7ff0*/  IMAD.MOV.U32 R15, RZ, RZ, -0x1 ;  /* 0xffffffffff0f7424 */ /* 0x000fce00078e00ff */
[----:B------:R-:W-:Y:S05]  /*8000*/  WARPSYNC.COLLECTIVE R15, `(.L_x_191) ;  /* 0x000000000f0c7348 */ /* 0x000fea0003c00000 */
[----:B------:R-:W-:Y:S02]  /*8010*/  ELECT P6, UR62, PT ;  /* 0x00000000003e782f */ /* 0x000fe400038c0000 */
[----:B------:R-:W-:Y:S01]  /*8020*/  MOV R14, UR62 ;  /* 0x0000003e000e7c02 */ /* 0x000fe20008000f00 */
[----:B------:R-:W-:Y:S10]  /*8030*/  ENDCOLLECTIVE ;  /* 0x000000000000791b */ /* 0x000ff40003800000 */
.L_x_191:
[----:B------:R-:W-:Y:S05]  /*8040*/  BSYNC B0 ;  /* 0x0000000000007941 */ /* 0x000fea0003800000 */
.L_x_190:
[----:B------:R-:W-:Y:S05]  /*8050*/  BRA `(.L_x_192) ;  /* 0xfffffff800d07947 */ /* 0x000fea000383ffff */
.L_x_182:
[----:B0-----:R0:W1:Y:S02]  /*8060*/  SYNCS.PHASECHK.TRANS64.TRYWAIT P0, [R7+URZ], R2 ;  /* 0x00000002070075a7 */ /* 0x001064000800017f */
[----:B-1----:R-:W-:Y:S05]  /*8070*/  @!P0 NANOSLEEP.SYNCS 0x989680 ;  /* 0x009896800000895d */ /* 0x002fea0003900000 */
[----:B------:R-:W1:Y:S02]  /*8080*/  @!P0 SYNCS.PHASECHK.TRANS64 P0, [R7+URZ], R2 ;  /* 0x00000002070085a7 */ /* 0x000e64000800007f */
[----:B-1----:R-:W-:Y:S05]  /*8090*/  @!P0 BRA `(.L_x_182) ;  /* 0xfffffffc00f08947 */ /* 0x002fea000383ffff */
[----:B------:R-:W-:Y:S05]  /*80a0*/  BRA `(.L_x_193) ;  /* 0xfffffffc00107947 */ /* 0x000fea000383ffff */
.L_x_183:
[----:B0-----:R0:W1:Y:S02]  /*80b0*/  SYNCS.PHASECHK.TRANS64.TRYWAIT P0, [R6+URZ], R3 ;  /* 0x00000003060075a7 */ /* 0x001064000800017f */
[----:B-1----:R-:W-:Y:S05]  /*80c0*/  @!P0 NANOSLEEP.SYNCS 0x989680 ;  /* 0x009896800000895d */ /* 0x002fea0003900000 */
[----:B------:R-:W1:Y:S02]  /*80d0*/  @!P0 SYNCS.PHASECHK.TRANS64 P0, [R6+URZ], R3 ;  /* 0x00000003060085a7 */ /* 0x000e64000800007f */
[----:B-1----:R-:W-:Y:S05]  /*80e0*/  @!P0 BRA `(.L_x_183) ;  /* 0xfffffffc00f08947 */ /* 0x002fea000383ffff */
[----:B------:R-:W-:Y:S05]  /*80f0*/  BRA `(.L_x_194) ;  /* 0xfffffffc00207947 */ /* 0x000fea000383ffff */
.L_x_184:
[----:B-1----:R1:W2:Y:S02]  /*8100*/  SYNCS.PHASECHK.TRANS64.TRYWAIT P0, [R7+URZ], R4 ;  /* 0x00000004070075a7 */ /* 0x0022a4000800017f */
[----:B--2---:R-:W-:Y:S05]  /*8110*/  @!P0 NANOSLEEP.SYNCS 0x989680 ;  /* 0x009896800000895d */ /* 0x004fea0003900000 */
[----:B------:R-:W2:Y:S02]  /*8120*/  @!P0 SYNCS.PHASECHK.TRANS64 P0, [R7+URZ], R4 ;  /* 0x00000004070085a7 */ /* 0x000ea4000800007f */
[----:B--2---:R-:W-:Y:S05]  /*8130*/  @!P0 BRA `(.L_x_184) ;  /* 0xfffffffc00f08947 */ /* 0x004fea000383ffff */
[----:B------:R-:W-:Y:S05]  /*8140*/  BRA `(.L_x_195) ;  /* 0xfffffffc00287947 */ /* 0x000fea000383ffff */
.L_x_196:
[----:B------:R-:W-:-:S00]  /*8150*/  BRA `(.L_x_196) ;  /* 0xfffffffc00fc7947 */ /* 0x000fc0000383ffff */
[----:B------:R-:W-:-:S00]  /*8160*/  NOP ;  /* 0x0000000000007918 */ /* 0x000fc00000000000 */
        /* <DEDUP_REMOVED lines=9> */
.L_x_197:


//--------------------- .nv.global.init           --------------------------
	.section	.nv.global.init,"aw",@progbits
.nv.global.init:
	.type		$str$22,@object
	.size		$str$22,($str$23 - $str$22)
$str$22:
        /*0000*/ 	.byte	0x6b, 0x5f, 0x74, 0x69, 0x6c, 0x65, 0x5f, 0x63, 0x6f, 0x75, 0x6e, 0x74, 0x20, 0x3e, 0x3d, 0x20
        /*0010*/ 	.byte	0x31, 0x00
	.type		$str$23,@object
	.size		$str$23,(__unnamed_1 - $str$23)
$str$23:
        /*0012*/ 	.byte	0x2f, 0x74, 0x6d, 0x70, 0x2f, 0x63, 0x75, 0x74, 0x6c, 0x61, 0x73, 0x73, 0x5f, 0x73, 0x77, 0x65
        /*0022*/ 	.byte	0x65, 0x70, 0x5f, 0x73, 0x72, 0x63, 0x2f, 0x69, 0x6e, 0x63, 0x6c, 0x75, 0x64, 0x65, 0x2f, 0x63
        /*0032*/ 	.byte	0x75, 0x74, 0x6c, 0x61, 0x73, 0x73, 0x2f, 0x67, 0x65, 0x6d, 0x6d, 0x2f, 0x63, 0x6f, 0x6c, 0x6c
        /*0042*/ 	.byte	0x65, 0x63, 0x74, 0x69, 0x76, 0x65, 0x2f, 0x73, 0x6d, 0x39, 0x30, 0x5f, 0x6d, 0x6d, 0x61, 0x5f
        /*0052*/ 	.byte	0x74, 0x6d, 0x61, 0x5f, 0x67, 0x6d, 0x6d, 0x61, 0x5f, 0x73, 0x73, 0x5f, 0x77, 0x61, 0x72, 0x70
        /*0062*/ 	.byte	0x73, 0x70, 0x65, 0x63, 0x69, 0x61, 0x6c, 0x69, 0x7a, 0x65, 0x64, 0x2e, 0x68, 0x70, 0x70, 0x00
	.type		__unnamed_1,@object
	.size		__unnamed_1,(.L_0 - __unnamed_1)
__unnamed_1:
        /*0072*/ 	.byte	0x76, 0x6f, 0x69, 0x64, 0x20, 0x63, 0x75, 0x74, 0x6c, 0x61, 0x73, 0x73, 0x3a, 0x3a, 0x67, 0x65
        /* <DEDUP_REMOVED lines=180> */
        /*0bc2*/ 	.byte	0x6e, 0x74, 0x69, 0x74, 0x79, 0x5d, 0x00
.L_0:


//--------------------- .nv.shared._ZN7cutlass13device_kernelINS_4gemm6kernel13GemmUniversalIN4cute5tupleIJiiiiEEENS1_10collective13CollectiveMmaINS1_34MainloopSm90TmaGmmaWarpSpecializedILi4ENS5_IJNS4_1CILi2EEENSA_ILi1EEESC_EEENS1_35KernelTmaWarpSpecializedCooperativeEEENS5_IJNSA_ILi128EEESG_NSA_ILi64EEEEEENS_6half_tENS5_IJSC_llEEESJ_SK_NS4_8TiledMMAINS4_8MMA_AtomIJNS4_4SM904GMMA26MMA_64x128x16_F32F16F16_SSILNSO_5MajorE1ELSQ_1ELNSO_7ScaleInE1ELSR_1EEEEEENS4_6LayoutISD_NS5_IJSC_NSA_ILi0EEESV_EEEEENS5_IJNS4_10UnderscoreESY_SY_EEEEENS4_13SM90_TMA_LOADENS4_14ComposedLayoutINS4_7SwizzleILi3ELi4ELi3EEENS4_18smem_ptr_flag_bitsILi16EEENSU_INS5_IJSH_NSA_ILi8EEEEEENS5_IJSC_SH_EEEEEEEvNS4_8identityENS4_23SM90_TMA_LOAD_MULTICASTES1B_vS1C_EENS_8epilogue10collective6detail29Sm90TmaWarpSpecializedAdapterINS1G_15DefaultEpilogueISJ_NS5_IJlSC_lEEES1K_NS1F_6thread17LinearCombinationISJ_Li1EffLNS1L_9ScaleType4KindE0ELNS_15FloatRoundStyleE2ESJ_EENS1_15EpilogueDefaultEEEEEvvEEEEvNT_6ParamsE --------------------------
	.section	.nv.shared._ZN7cutlass13device_kernelINS_4gemm6kernel13GemmUniversalIN4cute5tupleIJiiiiEEENS1_10collective13CollectiveMmaINS1_34MainloopSm90TmaGmmaWarpSpecializedILi4ENS5_IJNS4_1CILi2EEENSA_ILi1EEESC_EEENS1_35KernelTmaWarpSpecializedCooperativeEEENS5_IJNSA_ILi128EEESG_NSA_ILi64EEEEEENS_6half_tENS5_IJSC_llEEESJ_SK_NS4_8TiledMMAINS4_8MMA_AtomIJNS4_4SM904GMMA26MMA_64x128x16_F32F16F16_SSILNSO_5MajorE1ELSQ_1ELNSO_7ScaleInE1ELSR_1EEEEEENS4_6LayoutISD_NS5_IJSC_NSA_ILi0EEESV_EEEEENS5_IJNS4_10UnderscoreESY_SY_EEEEENS4_13SM90_TMA_LOADENS4_14ComposedLayoutINS4_7SwizzleILi3ELi4ELi3EEENS4_18smem_ptr_flag_bitsILi16EEENSU_INS5_IJSH_NSA_ILi8EEEEEENS5_IJSC_SH_EEEEEEEvNS4_8identityENS4_23SM90_TMA_LOAD_MULTICASTES1B_vS1C_EENS_8epilogue10collective6detail29Sm90TmaWarpSpecializedAdapterINS1G_15DefaultEpilogueISJ_NS5_IJlSC_lEEES1K_NS1F_6thread17LinearCombinationISJ_Li1EffLNS1L_9ScaleType4KindE0ELNS_15FloatRoundStyleE2ESJ_EENS1_15EpilogueDefaultEEEEEvvEEEEvNT_6ParamsE,"aw",@nobits
	.sectionflags	@""
	.align	16
	.zero		1024


//--------------------- .nv.shared.reserved.0     --------------------------
	.section	.nv.shared.reserved.0,"aw",@nobits
	.weak		__nv_reservedSMEM_offset_0_alias
	.size		__nv_reservedSMEM_offset_0_alias, 0, 0
	.other		__nv_reservedSMEM_offset_0_alias,@"STO_CUDA_RESERVED_SHARED STV_DEFAULT"
__nv_reservedSMEM_offset_0_alias:
	.zero		0


//--------------------- .nv.global                --------------------------
	.section	.nv.global,"aw",@nobits
.nv.global:
	.type		_ZN40_INTERNAL_9b5941d0_4_k_cu_a87ff6da_335134cute1_E,@object
	.size		_ZN40_INTERNAL_9b5941d0_4_k_cu_a87ff6da_335134cute1_E,(_ZN40_INTERNAL_9b5941d0_4_k_cu_a87ff6da_335134cuda3std3__45__cpo6cbeginE - _ZN40_INTERNAL_9b5941d0_4_k_cu_a87ff6da_335134cute1_E)
_ZN40_INTERNAL_9b5941d0_4_k_cu_a87ff6da_335134cute1_E:
	.zero		1
	.type		_ZN40_INTERNAL_9b5941d0_4_k_cu_a87ff6da_335134cuda3std3__45__cpo6cbeginE,@object
	.size		_ZN40_INTERNAL_9b5941d0_4_k_cu_a87ff6da_335134cuda3std3__45__cpo6cbeginE,(_ZN40_INTERNAL_9b5941d0_4_k_cu_a87ff6da_335134cuda3std3__48in_placeE - _ZN40_INTERNAL_9b5941d0_4_k_cu_a87ff6da_335134cuda3std3__45__cpo6cbeginE)
_ZN40_INTERNAL_9b5941d0_4_k_cu_a87ff6da_335134cuda3std3__45__cpo6cbeginE:
	.zero		1
	.type		_ZN40_INTERNAL_9b5941d0_4_k_cu_a87ff6da_335134cuda3std3__48in_placeE,@object
	.size		_ZN40_INTERNAL_9b5941d0_4_k_cu_a87ff6da_335134cuda3std3__48in_placeE,(_ZN40_INTERNAL_9b5941d0_4_k_cu_a87ff6da_335134cuda3std6ranges3__45__cpo9iter_moveE - _ZN40_INTERNAL_9b5941d0_4_k_cu_a87ff6da_335134cuda3std3__48in_placeE)
_ZN40_INTERNAL_9b5941d0_4_k_cu_a87ff6da_335134cuda3std3__48in_placeE:
	.zero		1
	.type		_ZN40_INTERNAL_9b5941d0_4_k_cu_a87ff6da_335134cuda3std6ranges3__45__cpo9iter_moveE,@object
	.size		_ZN40_INTERNAL_9b5941d0_4_k_cu_a87ff6da_335134cuda3std6ranges3__45__cpo9iter_moveE,(_ZN40_INTERNAL_9b5941d0_4_k_cu_a87ff6da_335134cuda3std3__45__cpo5beginE - _ZN40_INTERNAL_9b5941d0_4_k_cu_a87ff6da_335134cuda3std6ranges3__45__cpo9iter_moveE)
_ZN40_INTERNAL_9b5941d0_4_k_cu_a87ff6da_335134cuda3std6ranges3__45__cpo9iter_moveE:
	.zero		1
	.type		_ZN40_INTERNAL_9b5941d0_4_k_cu_a87ff6da_335134cuda3std3__45__cpo5beginE,@object
	.size		_ZN40_INTERNAL_9b5941d0_4_k_cu_a87ff6da_335134cuda3std3__45__cpo5beginE,(_ZN40_INTERNAL_9b5941d0_4_k_cu_a87ff6da_335134cuda3std3__442_GLOBAL__N__9b5941d0_4_k_cu_a87ff6da_335136ignoreE - _ZN40_INTERNAL_9b5941d0_4_k_cu_a87ff6da_335134cuda3std3__45__cpo5beginE)
_ZN40_INTERNAL_9b5941d0_4_k_cu_a87ff6da_335134cuda3std3__45__cpo5beginE:
	.zero		1
	.type		_ZN40_INTERNAL_9b5941d0_4_k_cu_a87ff6da_335134cuda3std3__442_GLOBAL__N__9b5941d0_4_k_cu_a87ff6da_335136ignoreE,@object
	.size		_ZN40_INTERNAL_9b5941d0_4_k_cu_a87ff6da_335134cuda3std3__442_GLOBAL__N__9b5941d0_4_k_cu_a87ff6da_335136ignoreE,(_ZN40_INTERNAL_9b5941d0_4_k_cu_a87ff6da_335134cute7productE - _ZN40_INTERNAL_9b5941d0_4_k_cu_a87ff6da_335134cuda3std3__442_GLOBAL__N__9b5941d0_4_k_cu_a87ff6da_335136ignoreE)
_ZN40_INTERNAL_9b5941d0_4_k_cu_a87ff6da_335134cuda3std3__442_GLOBAL__N__9b5941d0_4_k_cu_a87ff6da_335136ignoreE:
	.zero		1
	.type		_ZN40_INTERNAL_9b5941d0_4_k_cu_a87ff6da_335134cute7productE,@object
	.size		_ZN40_INTERNAL_9b5941d0_4_k_cu_a87ff6da_335134cute7productE,(_ZN40_INTERNAL_9b5941d0_4_k_cu_a87ff6da_335134cuda3std3__45__cpo3endE - _ZN40_INTERNAL_9b5941d0_4_k_cu_a87ff6da_335134cute7productE)
_ZN40_INTERNAL_9b5941d0_4_k_cu_a87ff6da_335134cute7productE:
	.zero		1
	.type		_ZN40_INTERNAL_9b5941d0_4_k_cu_a87ff6da_335134cuda3std3__45__cpo3endE,@object
	.size		_ZN40_INTERNAL_9b5941d0_4_k_cu_a87ff6da_335134cuda3std3__45__cpo3endE,(_ZN40_INTERNAL_9b5941d0_4_k_cu_a87ff6da_335134cuda3std3__419piecewise_constructE - _ZN40_INTERNAL_9b5941d0_4_k_cu_a87ff6da_335134cuda3std3__45__cpo3endE)
_ZN40_INTERNAL_9b5941d0_4_k_cu_a87ff6da_335134cuda3std3__45__cpo3endE:
	.zero		1
	.type		_ZN40_INTERNAL_9b5941d0_4_k_cu_a87ff6da_335134cuda3std3__419piecewise_constructE,@object
	.size		_ZN40_INTERNAL_9b5941d0_4_k_cu_a87ff6da_335134cuda3std3__419piecewise_constructE,(_ZN40_INTERNAL_9b5941d0_4_k_cu_a87ff6da_335134cuda3std3__45__cpo4cendE - _ZN40_INTERNAL_9b5941d0_4_k_cu_a87ff6da_335134cuda3std3__419piecewise_constructE)
_ZN40_INTERNAL_9b5941d0_4_k_cu_a87ff6da_335134cuda3std3__419piecewise_constructE:
	.zero		1
	.type		_ZN40_INTERNAL_9b5941d0_4_k_cu_a87ff6da_335134cuda3std3__45__cpo4cendE,@object
	.size		_ZN40_INTERNAL_9b5941d0_4_k_cu_a87ff6da_335134cuda3std3__45__cpo4cendE,(_ZN40_INTERNAL_9b5941d0_4_k_cu_a87ff6da_335134cuda3std6ranges3__45__cpo4swapE - _ZN40_INTERNAL_9b5941d0_4_k_cu_a87ff6da_335134cuda3std3__45__cpo4cendE)
_ZN40_INTERNAL_9b5941d0_4_k_cu_a87ff6da_335134cuda3std3__45__cpo4cendE:
	.zero		1
	.type		_ZN40_INTERNAL_9b5941d0_4_k_cu_a87ff6da_335134cuda3std6ranges3__45__cpo4swapE,@object
	.size		_ZN40_INTERNAL_9b5941d0_4_k_cu_a87ff6da_335134cuda3std6ranges3__45__cpo4swapE,(.L_8 - _ZN40_INTERNAL_9b5941d0_4_k_cu_a87ff6da_335134cuda3std6ranges3__45__cpo4swapE)
_ZN40_INTERNAL_9b5941d0_4_k_cu_a87ff6da_335134cuda3std6ranges3__45__cpo4swapE:
	.zero		1
.L_8:


//--------------------- .nv.constant0._ZN7cutlass13device_kernelINS_4gemm6kernel13GemmUniversalIN4cute5tupleIJiiiiEEENS1_10collective13CollectiveMmaINS1_34MainloopSm90TmaGmmaWarpSpecializedILi4ENS5_IJNS4_1CILi2EEENSA_ILi1EEESC_EEENS1_35KernelTmaWarpSpecializedCooperativeEEENS5_IJNSA_ILi128EEESG_NSA_ILi64EEEEEENS_6half_tENS5_IJSC_llEEESJ_SK_NS4_8TiledMMAINS4_8MMA_AtomIJNS4_4SM904GMMA26MMA_64x128x16_F32F16F16_SSILNSO_5MajorE1ELSQ_1ELNSO_7ScaleInE1ELSR_1EEEEEENS4_6LayoutISD_NS5_IJSC_NSA_ILi0EEESV_EEEEENS5_IJNS4_10UnderscoreESY_SY_EEEEENS4_13SM90_TMA_LOADENS4_14ComposedLayoutINS4_7SwizzleILi3ELi4ELi3EEENS4_18smem_ptr_flag_bitsILi16EEENSU_INS5_IJSH_NSA_ILi8EEEEEENS5_IJSC_SH_EEEEEEEvNS4_8identityENS4_23SM90_TMA_LOAD_MULTICASTES1B_vS1C_EENS_8epilogue10collective6detail29Sm90TmaWarpSpecializedAdapterINS1G_15DefaultEpilogueISJ_NS5_IJlSC_lEEES1K_NS1F_6thread17LinearCombinationISJ_Li1EffLNS1L_9ScaleType4KindE0ELNS_15FloatRoundStyleE2ESJ_EENS1_15EpilogueDefaultEEEEEvvEEEEvNT_6ParamsE --------------------------
	.section	.nv.constant0._ZN7cutlass13device_kernelINS_4gemm6kernel13GemmUniversalIN4cute5tupleIJiiiiEEENS1_10collective13CollectiveMmaINS1_34MainloopSm90TmaGmmaWarpSpecializedILi4ENS5_IJNS4_1CILi2EEENSA_ILi1EEESC_EEENS1_35KernelTmaWarpSpecializedCooperativeEEENS5_IJNSA_ILi128EEESG_NSA_ILi64EEEEEENS_6half_tENS5_IJSC_llEEESJ_SK_NS4_8TiledMMAINS4_8MMA_AtomIJNS4_4SM904GMMA26MMA_64x128x16_F32F16F16_SSILNSO_5MajorE1ELSQ_1ELNSO_7ScaleInE1ELSR_1EEEEEENS4_6LayoutISD_NS5_IJSC_NSA_ILi0EEESV_EEEEENS5_IJNS4_10UnderscoreESY_SY_EEEEENS4_13SM90_TMA_LOADENS4_14ComposedLayoutINS4_7SwizzleILi3ELi4ELi3EEENS4_18smem_ptr_flag_bitsILi16EEENSU_INS5_IJSH_NSA_ILi8EEEEEENS5_IJSC_SH_EEEEEEEvNS4_8identityENS4_23SM90_TMA_LOAD_MULTICASTES1B_vS1C_EENS_8epilogue10collective6detail29Sm90TmaWarpSpecializedAdapterINS1G_15DefaultEpilogueISJ_NS5_IJlSC_lEEES1K_NS1F_6thread17LinearCombinationISJ_Li1EffLNS1L_9ScaleType4KindE0ELNS_15FloatRoundStyleE2ESJ_EENS1_15EpilogueDefaultEEEEEvvEEEEvNT_6ParamsE,"a",@progbits
	.sectionflags	@""
	.align	4
.nv.constant0._ZN7cutlass13device_kernelINS_4gemm6kernel13GemmUniversalIN4cute5tupleIJiiiiEEENS1_10collective13CollectiveMmaINS1_34MainloopSm90TmaGmmaWarpSpecializedILi4ENS5_IJNS4_1CILi2EEENSA_ILi1EEESC_EEENS1_35KernelTmaWarpSpecializedCooperativeEEENS5_IJNSA_ILi128EEESG_NSA_ILi64EEEEEENS_6half_tENS5_IJSC_llEEESJ_SK_NS4_8TiledMMAINS4_8MMA_AtomIJNS4_4SM904GMMA26MMA_64x128x16_F32F16F16_SSILNSO_5MajorE1ELSQ_1ELNSO_7ScaleInE1ELSR_1EEEEEENS4_6LayoutISD_NS5_IJSC_NSA_ILi0EEESV_EEEEENS5_IJNS4_10UnderscoreESY_SY_EEEEENS4_13SM90_TMA_LOADENS4_14ComposedLayoutINS4_7SwizzleILi3ELi4ELi3EEENS4_18smem_ptr_flag_bitsILi16EEENSU_INS5_IJSH_NSA_ILi8EEEEEENS5_IJSC_SH_EEEEEEEvNS4_8identityENS4_23SM90_TMA_LOAD_MULTICASTES1B_vS1C_EENS_8epilogue10collective6detail29Sm90TmaWarpSpecializedAdapterINS1G_15DefaultEpilogueISJ_NS5_IJlSC_lEEES1K_NS1F_6thread17LinearCombinationISJ_Li1EffLNS1L_9ScaleType4KindE0ELNS_15FloatRoundStyleE2ESJ_EENS1_15EpilogueDefaultEEEEEvvEEEEvNT_6ParamsE:
	.zero		1664


//--------------------- SYMBOLS --------------------------

	.type		.nv.reservedSmem.offset0,@object
	.size		.nv.reservedSmem.offset0,0x4
	.type		__assertfail,@function
